def matmul_kernel(
    a_ptr,
    b_ptr,
    c_ptr,
    M,
    N,
    K,
    stride_am,
    stride_ak,
    stride_bk,
    stride_bn,
    stride_cm,
    stride_cn,
    BLOCK_M: tl.constexpr,
    BLOCK_N: tl.constexpr,
    BLOCK_K: tl.constexpr,
    GROUP_M: tl.constexpr,
):
    pid = tl.program_id(axis=0)
    num_pid_m = tl.cdiv(M, BLOCK_M)
    num_pid_n = tl.cdiv(N, BLOCK_N)
    num_pid_in_group = GROUP_M * num_pid_n
    group_id = pid // num_pid_in_group
    first_pid_m = group_id * GROUP_M
    group_size_m = min(num_pid_m - first_pid_m, GROUP_M)
    pid_m = first_pid_m + ((pid % num_pid_in_group) % group_size_m)
    pid_n = (pid % num_pid_in_group) // group_size_m

    offs_am = (pid_m * BLOCK_M + tl.arange(0, BLOCK_M)) % M
    offs_bn = (pid_n * BLOCK_N + tl.arange(0, BLOCK_N)) % N
    offs_k = tl.arange(0, BLOCK_K)
    a_ptrs = a_ptr + offs_am[:, None] * stride_am + offs_k[None, :] * stride_ak
    b_ptrs = b_ptr + offs_k[:, None] * stride_bk + offs_bn[None, :] * stride_bn

    acc = tl.zeros((BLOCK_M, BLOCK_N), dtype=tl.float32)
    for kk in range(0, tl.cdiv(K, BLOCK_K)):
        a = tl.load(a_ptrs, mask=offs_k[None, :] < K - kk * BLOCK_K, other=0.0)
        b = tl.load(b_ptrs, mask=offs_k[:, None] < K - kk * BLOCK_K, other=0.0)
        acc = tl.dot(a, b, acc)
        a_ptrs += BLOCK_K * stride_ak
        b_ptrs += BLOCK_K * stride_bk

    c = acc.to(c_ptr.dtype.element_ty)
    offs_cm = pid_m * BLOCK_M + tl.arange(0, BLOCK_M)
    offs_cn = pid_n * BLOCK_N + tl.arange(0, BLOCK_N)
    c_ptrs = c_ptr + offs_cm[:, None] * stride_cm + offs_cn[None, :] * stride_cn
    mask = (offs_cm[:, None] < M) & (offs_cn[None, :] < N)
    tl.store(c_ptrs, c, mask=mask)

# config = {"BLOCK_K": 32, "BLOCK_M": 256, "BLOCK_N": 64, "GROUP_M": 1, "arch": "sm_100", "dtype": "fp32", "num_ctas": 1, "num_stages": 3, "num_warps": 4}
# arch = sm_100


// ===== COMPILED SASS (sm_100a) =====

	.target	sm_100a

	.elftype	@"ET_EXEC"


//--------------------- .note.nv.tkinfo           --------------------------
	.section	.note.nv.tkinfo,"",@"SHT_NOTE"
	.sectionflags	@"SHF_NOTE_NV_TKINFO"
	.tkinfo
        /*0018*/ 	.word	0x00000081
        /*0030*/ 	.string	""
        /*0030*/ 	.string	"ptxas-blackwell"
        /*0030*/ 	.string	"Cuda compilation tools, release 12.9, V12.9.86"
        /*0030*/ 	.string	"Build cuda_12.9.r12.9/compiler.36037853_0"
        /*0030*/ 	.string	"-v  -suppress-debug-info  -lineinfo  -arch sm_100a "



//--------------------- .note.nv.cuver            --------------------------
	.section	.note.nv.cuver,"",@"SHT_NOTE"
	.sectionflags	@"SHF_NOTE_NV_CUVER"
        /*0018*/ 	.short	0x0001
        /*001a*/ 	.short	0x0064
        /*001c*/ 	.short	0x0001
        /*001e*/ 	.short	0x0000
        /*0020*/ 	.short	0x0001
        /*0022*/ 	.short	0x0000


//--------------------- .nv.info                  --------------------------
	.section	.nv.info,"",@"SHT_CUDA_INFO"
	.align	4


	//----- nvinfo : EIATTR_REGCOUNT
	.align		4
        /*0000*/ 	.byte	0x04, 0x2f
        /*0002*/ 	.short	(.L_4 - .L_3)
	.align		4
.L_3:
        /*0004*/ 	.word	index@(matmul_kernel)
        /*0008*/ 	.word	0x000000ff


	//----- nvinfo : EIATTR_FRAME_SIZE
	.align		4
.L_4:
        /*000c*/ 	.byte	0x04, 0x11
        /*000e*/ 	.short	(.L_6 - .L_5)
	.align		4
.L_5:
        /*0010*/ 	.word	index@($__internal_2_$__cuda_sm10x_tcgen05_guardrail_trap_unallocated_columns_being_dealloced)
        /*0014*/ 	.word	0x00000118


	//----- nvinfo : EIATTR_FRAME_SIZE
	.align		4
.L_6:
        /*0018*/ 	.byte	0x04, 0x11
        /*001a*/ 	.short	(.L_8 - .L_7)
	.align		4
.L_7:
        /*001c*/ 	.word	index@($__internal_1_$__cuda_sm10x_tcgen05_guardrail_trap_phase_invalid_during_alloc)
        /*0020*/ 	.word	0x00000118


	//----- nvinfo : EIATTR_FRAME_SIZE
	.align		4
.L_8:
        /*0024*/ 	.byte	0x04, 0x11
        /*0026*/ 	.short	(.L_10 - .L_9)
	.align		4
.L_9:
        /*0028*/ 	.word	index@($__internal_0_$__cuda_sm10x_tcgen05_guardrail_trap_col_being_dealloced_not_returned_by_alloc)
        /*002c*/ 	.word	0x00000118


	//----- nvinfo : EIATTR_FRAME_SIZE
	.align		4
.L_10:
        /*0030*/ 	.byte	0x04, 0x11
        /*0032*/ 	.short	(.L_12 - .L_11)
	.align		4
.L_11:
        /*0034*/ 	.word	index@(matmul_kernel)
        /*0038*/ 	.word	0x00000118


	//----- nvinfo : EIATTR_MIN_STACK_SIZE
	.align		4
.L_12:
        /*003c*/ 	.byte	0x04, 0x12
        /*003e*/ 	.short	(.L_14 - .L_13)
	.align		4
.L_13:
        /*0040*/ 	.word	index@(matmul_kernel)
        /*0044*/ 	.word	0x00000118
.L_14:


//--------------------- .nv.info.matmul_kernel    --------------------------
	.section	.nv.info.matmul_kernel,"",@"SHT_CUDA_INFO"
	.sectionflags	@""
	.align	4


	//----- nvinfo : EIATTR_CUDA_API_VERSION
	.align		4
        /*0000*/ 	.byte	0x04, 0x37
        /*0002*/ 	.short	(.L_16 - .L_15)
.L_15:
        /*0004*/ 	.word	0x00000081


	//----- nvinfo : EIATTR_KPARAM_INFO
	.align		4
.L_16:
        /*0008*/ 	.byte	0x04, 0x17
        /*000a*/ 	.short	(.L_18 - .L_17)
.L_17:
        /*000c*/ 	.word	0x00000000
        /*0010*/ 	.short	0x000d
        /*0012*/ 	.short	0x0048
        /*0014*/ 	.byte	0x00, 0xf4, 0x21, 0x00


	//----- nvinfo : EIATTR_KPARAM_INFO
	.align		4
.L_18:
        /*0018*/ 	.byte	0x04, 0x17
        /*001a*/ 	.short	(.L_20 - .L_19)
.L_19:
        /*001c*/ 	.word	0x00000000
        /*0020*/ 	.short	0x000c
        /*0022*/ 	.short	0x0040
        /*0024*/ 	.byte	0x00, 0xf4, 0x21, 0x00


	//----- nvinfo : EIATTR_KPARAM_INFO
	.align		4
.L_20:
        /*0028*/ 	.byte	0x04, 0x17
        /*002a*/ 	.short	(.L_22 - .L_21)
.L_21:
        /*002c*/ 	.word	0x00000000
        /*0030*/ 	.short	0x000b
        /*0032*/ 	.short	0x0038
        /*0034*/ 	.byte	0x00, 0xf0, 0x11, 0x00


	//----- nvinfo : EIATTR_KPARAM_INFO
	.align		4
.L_22:
        /*0038*/ 	.byte	0x04, 0x17
        /*003a*/ 	.short	(.L_24 - .L_23)
.L_23:
        /*003c*/ 	.word	0x00000000
        /*0040*/ 	.short	0x000a
        /*0042*/ 	.short	0x0034
        /*0044*/ 	.byte	0x00, 0xf0, 0x11, 0x00


	//----- nvinfo : EIATTR_KPARAM_INFO
	.align		4
.L_24:
        /*0048*/ 	.byte	0x04, 0x17
        /*004a*/ 	.short	(.L_26 - .L_25)
.L_25:
        /*004c*/ 	.word	0x00000000
        /*0050*/ 	.short	0x0009
        /*0052*/ 	.short	0x0030
        /*0054*/ 	.byte	0x00, 0xf0, 0x11, 0x00


	//----- nvinfo : EIATTR_KPARAM_INFO
	.align		4
.L_26:
        /*0058*/ 	.byte	0x04, 0x17
        /*005a*/ 	.short	(.L_28 - .L_27)
.L_27:
        /*005c*/ 	.word	0x00000000
        /*0060*/ 	.short	0x0008
        /*0062*/ 	.short	0x002c
        /*0064*/ 	.byte	0x00, 0xf0, 0x11, 0x00


	//----- nvinfo : EIATTR_KPARAM_INFO
	.align		4
.L_28:
        /*0068*/ 	.byte	0x04, 0x17
        /*006a*/ 	.short	(.L_30 - .L_29)
.L_29:
        /*006c*/ 	.word	0x00000000
        /*0070*/ 	.short	0x0007
        /*0072*/ 	.short	0x0028
        /*0074*/ 	.byte	0x00, 0xf0, 0x11, 0x00


	//----- nvinfo : EIATTR_KPARAM_INFO
	.align		4
.L_30:
        /*0078*/ 	.byte	0x04, 0x17
        /*007a*/ 	.short	(.L_32 - .L_31)
.L_31:
        /*007c*/ 	.word	0x00000000
        /*0080*/ 	.short	0x0006
        /*0082*/ 	.short	0x0024
        /*0084*/ 	.byte	0x00, 0xf0, 0x11, 0x00


	//----- nvinfo : EIATTR_KPARAM_INFO
	.align		4
.L_32:
        /*0088*/ 	.byte	0x04, 0x17
        /*008a*/ 	.short	(.L_34 - .L_33)
.L_33:
        /*008c*/ 	.word	0x00000000
        /*0090*/ 	.short	0x0005
        /*0092*/ 	.short	0x0020
        /*0094*/ 	.byte	0x00, 0xf0, 0x11, 0x00


	//----- nvinfo : EIATTR_KPARAM_INFO
	.align		4
.L_34:
        /*0098*/ 	.byte	0x04, 0x17
        /*009a*/ 	.short	(.L_36 - .L_35)
.L_35:
        /*009c*/ 	.word	0x00000000
        /*00a0*/ 	.short	0x0004
        /*00a2*/ 	.short	0x001c
        /*00a4*/ 	.byte	0x00, 0xf0, 0x11, 0x00


	//----- nvinfo : EIATTR_KPARAM_INFO
	.align		4
.L_36:
        /*00a8*/ 	.byte	0x04, 0x17
        /*00aa*/ 	.short	(.L_38 - .L_37)
.L_37:
        /*00ac*/ 	.word	0x00000000
        /*00b0*/ 	.short	0x0003
        /*00b2*/ 	.short	0x0018
        /*00b4*/ 	.byte	0x00, 0xf0, 0x11, 0x00


	//----- nvinfo : EIATTR_KPARAM_INFO
	.align		4
.L_38:
        /*00b8*/ 	.byte	0x04, 0x17
        /*00ba*/ 	.short	(.L_40 - .L_39)
.L_39:
        /*00bc*/ 	.word	0x00000000
        /*00c0*/ 	.short	0x0002
        /*00c2*/ 	.short	0x0010
        /*00c4*/ 	.byte	0x00, 0xf4, 0x21, 0x00


	//----- nvinfo : EIATTR_KPARAM_INFO
	.align		4
.L_40:
        /*00c8*/ 	.byte	0x04, 0x17
        /*00ca*/ 	.short	(.L_42 - .L_41)
.L_41:
        /*00cc*/ 	.word	0x00000000
        /*00d0*/ 	.short	0x0001
        /*00d2*/ 	.short	0x0008
        /*00d4*/ 	.byte	0x00, 0xf4, 0x21, 0x00


	//----- nvinfo : EIATTR_KPARAM_INFO
	.align		4
.L_42:
        /*00d8*/ 	.byte	0x04, 0x17
        /*00da*/ 	.short	(.L_44 - .L_43)
.L_43:
        /*00dc*/ 	.word	0x00000000
        /*00e0*/ 	.short	0x0000
        /*00e2*/ 	.short	0x0000
        /*00e4*/ 	.byte	0x00, 0xf4, 0x21, 0x00


	//----- nvinfo : EIATTR_AT_ENTRY_FRAGMENTS
	.align		4
.L_44:
        /*00e8*/ 	.byte	0x04, 0x4f
        /*00ea*/ 	.short	(.L_46 - .L_45)


	//   ....[0]....
.L_45:
        /*00ec*/ 	.word	0x00000004


	//----- nvinfo : EIATTR_RESERVED_SMEM_USED
	.align		4
.L_46:
        /*00f0*/ 	.byte	0x01, 0x41
	.zero		2


	//----- nvinfo : EIATTR_SPARSE_MMA_MASK
	.align		4
        /*00f4*/ 	.byte	0x03, 0x50
        /*00f6*/ 	.short	0x0000


	//----- nvinfo : EIATTR_TCGEN05_1CTA_USED
	.align		4
        /*00f8*/ 	.byte	0x01, 0x51
	.zero		2


	//----- nvinfo : EIATTR_MAXREG_COUNT
	.align		4
        /*00fc*/ 	.byte	0x03, 0x1b
        /*00fe*/ 	.short	0x00ff


	//----- nvinfo : EIATTR_NUM_BARRIERS
	.align		4
        /*0100*/ 	.byte	0x02, 0x4c
        /*0102*/ 	.byte	0x01
	.zero		1


	//----- nvinfo : EIATTR_ANNOTATIONS
	.align		4
        /*0104*/ 	.byte	0x04, 0x55
        /*0106*/ 	.short	(.L_48 - .L_47)


	//   ....[0]....
.L_47:
        /*0108*/ 	.word	0x00000001
        /*010c*/ 	.byte	0x60, 0x19, 0x00, 0x00, 0x01, 0x00, 0x00, 0x00, 0xc0, 0x1d, 0x00, 0x00, 0x01, 0x00, 0x00, 0x00
        /* <DEDUP_REMOVED lines=56> */
        /*049c*/ 	.byte	0x70, 0x92, 0x00, 0x00, 0x01, 0x00, 0x00, 0x00, 0x80, 0x92, 0x00, 0x00


	//----- nvinfo : EIATTR_INT_WARP_WIDE_INSTR_OFFSETS
	.align		4
.L_48:
        /*04a8*/ 	.byte	0x04, 0x31
        /*04aa*/ 	.short	(.L_50 - .L_49)


	//   ....[0]....
.L_49:
        /*04ac*/ 	.word	0x00001c50


	//   ....[1]....
        /*04b0*/ 	.word	0x00001cd0


	//   ....[2]....
        /*04b4*/ 	.word	0x00001d90


	//   ....[3]....
        /*04b8*/ 	.word	0x0000d2f0


	//   ....[4]....
        /*04bc*/ 	.word	0x0000d340


	//----- nvinfo : EIATTR_COOP_GROUP_MASK_REGIDS
	.align		4
.L_50:
        /*04c0*/ 	.byte	0x04, 0x29
        /*04c2*/ 	.short	(.L_52 - .L_51)


	//   ....[0]....
.L_51:
        /*04c4*/ 	.word	0xffffffff


	//   ....[1]....
        /*04c8*/ 	.word	0xffffffff


	//   ....[2]....
        /*04cc*/ 	.word	0xffffffff


	//   ....[3]....
        /*04d0*/ 	.word	0xffffffff


	//----- nvinfo : EIATTR_COOP_GROUP_INSTR_OFFSETS
	.align		4
.L_52:
        /*04d4*/ 	.byte	0x04, 0x28
        /*04d6*/ 	.short	(.L_54 - .L_53)


	//   ....[0]....
.L_53:
        /*04d8*/ 	.word	0x00000070


	//   ....[1]....
        /*04dc*/ 	.word	0x00000330


	//   ....[2]....
        /*04e0*/ 	.word	0x0000d180


	//   ....[3]....
        /*04e4*/ 	.word	0x0000d3f0


	//----- nvinfo : EIATTR_VRC_CTA_INIT_COUNT
	.align		4
.L_54:
        /*04e8*/ 	.byte	0x02, 0x4a
        /*04ea*/ 	.byte	0x80
	.zero		1


	//----- nvinfo : EIATTR_MBARRIER_INSTR_OFFSETS
	.align		4
        /*04ec*/ 	.byte	0x04, 0x39
        /*04ee*/ 	.short	(.L_56 - .L_55)


	//   ....[0]....
.L_55:
        /*04f0*/ 	.word	0x00001e50
        /*04f4*/ 	.word	0x000000ff
        /*04f8*/ 	.word	0x00000000
        /*04fc*/ 	.short	0x0100
        /*04fe*/ 	.byte	0x0c
	.zero		1


	//   ....[1]....
        /*0500*/ 	.word	0x00001f20
        /*0504*/ 	.word	0x000000ff
        /*0508*/ 	.word	0x00016008
        /*050c*/ 	.short	0x0100
        /*050e*/ 	.byte	0x0a
	.zero		1


	//   ....[2]....
        /*0510*/ 	.word	0x00008920
        /*0514*/ 	.word	0x000000ff
        /*0518*/ 	.word	0x00000000
        /*051c*/ 	.short	0x010a
        /*051e*/ 	.byte	0x0c
	.zero		1


	//   ....[3]....
        /*0520*/ 	.word	0x0000ac60
        /*0524*/ 	.word	0x000000ff
        /*0528*/ 	.word	0x00000000
        /*052c*/ 	.short	0x010a
        /*052e*/ 	.byte	0x0c
	.zero		1


	//   ....[4]....
        /*0530*/ 	.word	0x0000ade0
        /*0534*/ 	.word	0x000000ff
        /*0538*/ 	.word	0x00016000
        /*053c*/ 	.short	0x0108
        /*053e*/ 	.byte	0x0a
	.zero		1


	//   ....[5]....
        /*0540*/ 	.word	0x0000ae60
        /*0544*/ 	.word	0x000000ff
        /*0548*/ 	.word	0x00016008
        /*054c*/ 	.short	0x0108
        /*054e*/ 	.byte	0x0a
	.zero		1


	//   ....[6]....
        /*0550*/ 	.word	0x0000d410
        /*0554*/ 	.word	0x000000ff
        /*0558*/ 	.word	0x00000000
        /*055c*/ 	.short	0x010a
        /*055e*/ 	.byte	0x0c
	.zero		1


	//   ....[7]....
        /*0560*/ 	.word	0x0000d440
        /*0564*/ 	.word	0x000000ff
        /*0568*/ 	.word	0x00000000
        /*056c*/ 	.short	0x010a
        /*056e*/ 	.byte	0x0c
	.zero		1


	//----- nvinfo : EIATTR_NUM_MBARRIERS
	.align		4
.L_56:
        /*0570*/ 	.byte	0x03, 0x38
        /*0572*/ 	.short	0x0002


	//----- nvinfo : EIATTR_EXIT_INSTR_OFFSETS
	.align		4
        /*0574*/ 	.byte	0x04, 0x1c
        /*0576*/ 	.short	(.L_58 - .L_57)


	//   ....[0]....
.L_57:
        /*0578*/ 	.word	0x0000d400


	//----- nvinfo : EIATTR_REQNTID
	.align		4
.L_58:
        /*057c*/ 	.byte	0x04, 0x10
        /*057e*/ 	.short	(.L_60 - .L_59)
.L_59:
        /*0580*/ 	.word	0x00000080
        /*0584*/ 	.word	0x00000001
        /*0588*/ 	.word	0x00000001


	//----- nvinfo : EIATTR_CRS_STACK_SIZE
	.align		4
.L_60:
        /*058c*/ 	.byte	0x04, 0x1e
        /*058e*/ 	.short	(.L_62 - .L_61)
.L_61:
        /*0590*/ 	.word	0x00000000


	//----- nvinfo : EIATTR_CBANK_PARAM_SIZE
	.align		4
.L_62:
        /*0594*/ 	.byte	0x03, 0x19
        /*0596*/ 	.short	0x0050


	//----- nvinfo : EIATTR_PARAM_CBANK
	.align		4
        /*0598*/ 	.byte	0x04, 0x0a
        /*059a*/ 	.short	(.L_64 - .L_63)
	.align		4
.L_63:
        /*059c*/ 	.word	index@(.nv.constant0.matmul_kernel)
        /*05a0*/ 	.short	0x0380
        /*05a2*/ 	.short	0x0050


	//----- nvinfo : EIATTR_SW_WAR
	.align		4
.L_64:
        /*05a4*/ 	.byte	0x04, 0x36
        /*05a6*/ 	.short	(.L_66 - .L_65)
.L_65:
        /*05a8*/ 	.word	0x00000008
.L_66:


//--------------------- .nv.compat                --------------------------
	.section	.nv.compat,"",@"SHT_CUDA_COMPAT_INFO"
	.align	4
        /*0000*/ 	.byte	0x02, 0x02, 0x02, 0x00, 0x02, 0x05, 0x05, 0x00, 0x02, 0x03, 0x00, 0x00, 0x02, 0x06, 0x01, 0x00


//--------------------- .nv.callgraph             --------------------------
	.section	.nv.callgraph,"",@"SHT_CUDA_CALLGRAPH"
	.align	4
	.sectionentsize	8
	.align		4
        /*0000*/ 	.word	0x00000000
	.align		4
        /*0004*/ 	.word	0xffffffff
	.align		4
        /*0008*/ 	.word	0x00000000
	.align		4
        /*000c*/ 	.word	0xfffffffe
	.align		4
        /*0010*/ 	.word	0x00000000
	.align		4
        /*0014*/ 	.word	0xfffffffd
	.align		4
        /*0018*/ 	.word	0x00000000
	.align		4
        /*001c*/ 	.word	0xfffffffc


//--------------------- .text.matmul_kernel       --------------------------
	.section	.text.matmul_kernel,"ax",@progbits
	.align	128
        .global         matmul_kernel
        .type           matmul_kernel,@function
        .size           matmul_kernel,(.L_x_21 - matmul_kernel)
        .other          matmul_kernel,@"STO_CUDA_ENTRY STV_DEFAULT"
matmul_kernel:
.text.matmul_kernel:
[----:B------:R-:W1:Y:S01]  /*0000*/  LDC R1, c[0x0][0x37c] ;  /* 0x0000df00ff017b82 */ /* 0x000e620000000800 */
[----:B------:R-:W2:Y:S01]  /*0010*/  S2R R27, SR_TID.X ;  /* 0x00000000001b7919 */ /* 0x000ea20000002100 */
[----:B-1----:R-:W-:Y:S01]  /*0020*/  VIADD R1, R1, 0xfffffee8 ;  /* 0xfffffee801017836 */ /* 0x002fe20000000000 */
[----:B--2---:R-:W-:-:S13]  /*0030*/  ISETP.GE.U32.AND P0, PT, R27, 0x20, PT ;  /* 0x000000201b00780c */ /* 0x004fda0003f06070 */
[----:B------:R-:W-:Y:S02]  /*0040*/  VOTEU.ANY UP0, P0 ;  /* 0x0000000000ff7886 */ /* 0x000fe40000000100 */
[----:B------:R-:W-:Y:S05]  /*0050*/  BRA.U UP0, `(.L_x_0) ;  /* 0x0000000100b87547 */ /* 0x000fea000b800000 */
[----:B------:R-:W1:Y:S01]  /*0060*/  S2UR UR6, SR_CgaCtaId ;  /* 0x00000000000679c3 */ /* 0x000e620000008800 */
[----:B------:R-:W-:Y:S01]  /*0070*/  NOP ;  /* 0x0000000000007918 */ /* 0x000fe20000000000 */
[----:B------:R-:W-:Y:S02]  /*0080*/  UMOV UR4, 0x40 ;  /* 0x0000004000047882 */ /* 0x000fe40000000000 */
[----:B-1----:R-:W-:-:S09]  /*0090*/  ULEA UR4, UR6, UR4, 0x18 ;  /* 0x0000000406047291 */ /* 0x002fd2000f8ec0ff */
[----:B------:R-:W1:Y:S01]  /*00a0*/  LDS.U8 R0, [UR4] ;  /* 0x00000004ff007984 */ /* 0x000e620008000000 */
[----:B------:R-:W-:Y:S02]  /*00b0*/  UMOV UR4, 0x400 ;  /* 0x0000040000047882 */ /* 0x000fe40000000000 */
[----:B------:R-:W-:Y:S01]  /*00c0*/  ULEA UR4, UR6, UR4, 0x18 ;  /* 0x0000000406047291 */ /* 0x000fe2000f8ec0ff */
[----:B-1----:R-:W-:-:S13]  /*00d0*/  ISETP.NE.AND P0, PT, R0, RZ, PT ;  /* 0x000000ff0000720c */ /* 0x002fda0003f05270 */
[----:B------:R-:W-:Y:S05]  /*00e0*/  @P0 BRA `(.L_x_1) ;  /* 0x00000000007c0947 */ /* 0x000fea0003800000 */
[----:B------:R-:W-:-:S13]  /*00f0*/  ELECT P0, URZ, PT ;  /* 0x0000000000ff782f */ /* 0x000fda0003800000 */
[----:B------:R-:W-:Y:S05]  /*0100*/  @!P0 BRA `(.L_x_2) ;  /* 0x0000000000848947 */ /* 0x000fea0003800000 */
[----:B------:R-:W-:Y:S01]  /*0110*/  UMOV UR5, 0x8 ;  /* 0x0000000800057882 */ /* 0x000fe20000000000 */
[----:B------:R-:W-:Y:S02]  /*0120*/  IMAD.MOV.U32 R4, RZ, RZ, 0x1 ;  /* 0x00000001ff047424 */ /* 0x000fe400078e00ff */
[----:B------:R-:W-:Y:S02]  /*0130*/  IMAD.MOV.U32 R5, RZ, RZ, 0xff ;  /* 0x000000ffff057424 */ /* 0x000fe400078e00ff */
[----:B------:R-:W-:Y:S04]  /*0140*/  DEPBAR.LE SB1, 0x36 ;  /* 0x00009d800000791a */ /* 0x000fe80000000000 */
[----:B------:R-:W1:Y:S02]  /*0150*/  UTCATOMSWS.FIND_AND_SET.ALIGN UP1, UR5, UR5 ;  /* 0x00000005000575e3 */ /* 0x000e640008020800 */
[----:B-1----:R-:W-:-:S04]  /*0160*/  PLOP3.LUT P0, PT, PT, PT, UP1, 0x80, 0x8 ;  /* 0x000000000008781c */ /* 0x002fc80003f0f018 */
[----:B------:R-:W-:-:S04]  /*0170*/  SEL R0, RZ, 0xffffffff, !P0 ;  /* 0xffffffffff007807 */ /* 0x000fc80004000000 */
[----:B------:R-:W-:Y:S01]  /*0180*/  ISETP.NE.AND P0, PT, R0, RZ, PT ;  /* 0x000000ff0000720c */ /* 0x000fe20003f05270 */
[----:B------:R-:W-:-:S12]  /*0190*/  IMAD.U32 R0, RZ, RZ, UR5 ;  /* 0x00000005ff007e24 */ /* 0x000fd8000f8e00ff */
[----:B------:R-:W-:Y:S05]  /*01a0*/  @P0 BRA `(.L_x_3) ;  /* 0x0000000000240947 */ /* 0x000fea0003800000 */
.L_x_4:
[----:B------:R-:W-:Y:S05]  /*01b0*/  NANOSLEEP 0x64 ;  /* 0x000000640000795d */ /* 0x000fea0003800000 */
[----:B------:R-:W-:-:S05]  /*01c0*/  UMOV UR5, 0x8 ;  /* 0x0000000800057882 */ /* 0x000fca0000000000 */
[----:B------:R-:W-:Y:S04]  /*01d0*/  DEPBAR.LE SB1, 0x36 ;  /* 0x00009d800000791a */ /* 0x000fe80000000000 */
[----:B------:R-:W1:Y:S02]  /*01e0*/  UTCATOMSWS.FIND_AND_SET.ALIGN UP1, UR5, UR5 ;  /* 0x00000005000575e3 */ /* 0x000e640008020800 */
[----:B-1----:R-:W-:-:S04]  /*01f0*/  PLOP3.LUT P0, PT, PT, PT, UP1, 0x80, 0x8 ;  /* 0x000000000008781c */ /* 0x002fc80003f0f018 */
[----:B------:R-:W-:-:S04]  /*0200*/  SEL R0, RZ, 0xffffffff, !P0 ;  /* 0xffffffffff007807 */ /* 0x000fc80004000000 */
[----:B------:R-:W-:Y:S01]  /*0210*/  ISETP.NE.AND P0, PT, R0, RZ, PT ;  /* 0x000000ff0000720c */ /* 0x000fe20003f05270 */
[----:B------:R-:W-:-:S12]  /*0220*/  IMAD.U32 R0, RZ, RZ, UR5 ;  /* 0x00000005ff007e24 */ /* 0x000fd8000f8e00ff */
[----:B------:R-:W-:Y:S05]  /*0230*/  @!P0 BRA `(.L_x_4) ;  /* 0xfffffffc00dc8947 */ /* 0x000fea000383ffff */
.L_x_3:
[C---:B------:R-:W-:Y:S01]  /*0240*/  VIADD R3, R0.reuse, 0x10 ;  /* 0x0000001000037836 */ /* 0x040fe20000000000 */
[----:B------:R-:W-:Y:S01]  /*0250*/  UMOV UR5, 0x50 ;  /* 0x0000005000057882 */ /* 0x000fe20000000000 */
[----:B------:R-:W-:Y:S01]  /*0260*/  SHF.L.U32 R2, R5, R0, RZ ;  /* 0x0000000005027219 */ /* 0x000fe200000006ff */
[----:B------:R-:W-:Y:S01]  /*0270*/  ULEA UR5, UR6, UR5, 0x18 ;  /* 0x0000000506057291 */ /* 0x000fe2000f8ec0ff */
[----:B------:R-:W-:Y:S01]  /*0280*/  IMAD.SHL.U32 R0, R0, 0x20, RZ ;  /* 0x0000002000007824 */ /* 0x000fe200078e00ff */
[----:B------:R-:W-:-:S04]  /*0290*/  SHF.L.U32 R3, R4, R3, RZ ;  /* 0x0000000304037219 */ /* 0x000fc800000006ff */
[----:B------:R-:W-:-:S05]  /*02a0*/  LOP3.LUT R2, R3, R2, RZ, 0xfc, !PT ;  /* 0x0000000203027212 */ /* 0x000fca00078efcff */
[----:B------:R1:W-:Y:S04]  /*02b0*/  ATOMS.OR RZ, [UR5], R2 ;  /* 0x00000002ffff798c */ /* 0x0003e8000b000005 */
[----:B------:R1:W-:Y:S01]  /*02c0*/  STS [UR4], R0 ;  /* 0x00000000ff007988 */ /* 0x0003e20008000804 */
[----:B------:R-:W-:Y:S05]  /*02d0*/  BRA `(.L_x_2) ;  /* 0x0000000000107947 */ /* 0x000fea0003800000 */
.L_x_1:
[----:B------:R-:W-:Y:S01]  /*02e0*/  IMAD.MOV.U32 R0, RZ, RZ, -0x1 ;  /* 0xffffffffff007424 */ /* 0x000fe200078e00ff */
[----:B------:R-:W-:-:S04]  /*02f0*/  MOV R2, 0x320 ;  /* 0x0000032000027802 */ /* 0x000fc80000000f00 */
[----:B------:R1:W-:Y:S03]  /*0300*/  STS [UR4], R0 ;  /* 0x00000000ff007988 */ /* 0x0003e60008000804 */
[----:B-1----:R-:W-:Y:S05]  /*0310*/  CALL.REL.NOINC `($__internal_1_$__cuda_sm10x_tcgen05_guardrail_trap_phase_invalid_during_alloc) ;  /* 0x000000d000607944 */ /* 0x002fea0003c00000 */
.L_x_2:
[----:B------:R-:W-:Y:S05]  /*0320*/  WARPSYNC.ALL ;  /* 0x0000000000007948 */ /* 0x000fea0003800000 */
[----:B------:R-:W-:Y:S01]  /*0330*/  NOP ;  /* 0x0000000000007918 */ /* 0x000fe20000000000 */
.L_x_0:
[----:B------:R-:W2:Y:S01]  /*0340*/  LDC.64 R20, c[0x0][0x398] ;  /* 0x0000e600ff147b82 */ /* 0x000ea20000000a00 */
[----:B------:R-:W3:Y:S01]  /*0350*/  S2R R5, SR_CTAID.X ;  /* 0x0000000000057919 */ /* 0x000ee20000002500 */
[----:B------:R-:W-:Y:S01]  /*0360*/  LOP3.LUT R23, R27, 0x7f, RZ, 0xc0, !PT ;  /* 0x0000007f1b177812 */ /* 0x000fe200078ec0ff */
[----:B------:R-:W-:Y:S01]  /*0370*/  UMOV UR10, 0x400 ;  /* 0x00000400000a7882 */ /* 0x000fe20000000000 */
[----:B------:R-:W4:Y:S03]  /*0380*/  LDCU UR6, c[0x0][0x3a4] ;  /* 0x00007480ff0677ac */ /* 0x000f260008000800 */
[----:B------:R-:W-:Y:S01]  /*0390*/  IMAD.SHL.U32 R70, R23, 0x4, RZ ;  /* 0x0000000417467824 */ /* 0x000fe200078e00ff */
[----:B------:R-:W5:Y:S01]  /*03a0*/  S2UR UR5, SR_CgaCtaId ;  /* 0x00000000000579c3 */ /* 0x000f620000008800 */
[----:B------:R-:W1:Y:S01]  /*03b0*/  LDCU.64 UR18, c[0x0][0x358] ;  /* 0x00006b00ff1277ac */ /* 0x000e620008000a00 */
[----:B------:R-:W1:Y:S06]  /*03c0*/  LDCU.128 UR20, c[0x0][0x380] ;  /* 0x00007000ff1477ac */ /* 0x000e6c0008000c00 */
[----:B------:R-:W1:Y:S01]  /*03d0*/  LDC R73, c[0x0][0x3a0] ;  /* 0x0000e800ff497b82 */ /* 0x000e620000000800 */
[----:B------:R-:W-:Y:S01]  /*03e0*/  UMOV UR7, 0x1 ;  /* 0x0000000100077882 */ /* 0x000fe20000000000 */
[----:B-12---:R-:W-:Y:S01]  /*03f0*/  VIADD R0, R21, 0x3f ;  /* 0x0000003f15007836 */ /* 0x006fe20000000000 */
[----:B------:R-:W-:-:S05]  /*0400*/  IABS R30, R21 ;  /* 0x00000015001e7213 */ /* 0x000fca0000000000 */
[----:B------:R-:W1:Y:S01]  /*0410*/  LDC.64 R76, c[0x0][0x3a8] ;  /* 0x0000ea00ff4c7b82 */ /* 0x000e620000000a00 */
[----:B------:R-:W-:Y:S02]  /*0420*/  IABS R17, R20 ;  /* 0x0000001400117213 */ /* 0x000fe40000000000 */
[----:B------:R-:W-:Y:S01]  /*0430*/  SHF.R.S32.HI R3, RZ, 0x1f, R0 ;  /* 0x0000001fff037819 */ /* 0x000fe20000011400 */
[----:B-----5:R-:W-:-:S03]  /*0440*/  ULEA UR10, UR5, UR10, 0x18 ;  /* 0x0000000a050a7291 */ /* 0x020fc6000f8ec0ff */
[----:B------:R-:W-:Y:S02]  /*0450*/  LEA.HI R3, R3, R0, RZ, 0x6 ;  /* 0x0000000003037211 */ /* 0x000fe400078f30ff */
[----:B---3--:R-:W-:Y:S02]  /*0460*/  IABS R8, R5 ;  /* 0x0000000500087213 */ /* 0x008fe40000000000 */
[----:B------:R-:W-:-:S04]  /*0470*/  SHF.R.S32.HI R4, RZ, 0x6, R3 ;  /* 0x00000006ff047819 */ /* 0x000fc80000011403 */
[-C--:B------:R-:W-:Y:S02]  /*0480*/  IABS R7, R4.reuse ;  /* 0x0000000400077213 */ /* 0x080fe40000000000 */
[----:B------:R-:W-:Y:S02]  /*0490*/  IABS R10, R4 ;  /* 0x00000004000a7213 */ /* 0x000fe40000000000 */
[----:B------:R-:W2:Y:S08]  /*04a0*/  I2F.RP R0, R7 ;  /* 0x0000000700007306 */ /* 0x000eb00000209400 */
[----:B--2---:R-:W2:Y:S02]  /*04b0*/  MUFU.RCP R0, R0 ;  /* 0x0000000000007308 */ /* 0x004ea40000001000 */
[----:B--2---:R-:W-:-:S02]  /*04c0*/  VIADD R2, R0, 0xffffffe ;  /* 0x0ffffffe00027836 */ /* 0x004fc40000000000 */
[----:B------:R-:W-:-:S04]  /*04d0*/  IMAD.MOV R0, RZ, RZ, -R10 ;  /* 0x000000ffff007224 */ /* 0x000fc800078e0a0a */
[----:B------:R2:W3:Y:S02]  /*04e0*/  F2I.FTZ.U32.TRUNC.NTZ R3, R2 ;  /* 0x0000000200037305 */ /* 0x0004e4000021f000 */
[----:B--2---:R-:W-:Y:S02]  /*04f0*/  IMAD.MOV.U32 R2, RZ, RZ, RZ ;  /* 0x000000ffff027224 */ /* 0x004fe400078e00ff */
[----:B---3--:R-:W-:-:S04]  /*0500*/  IMAD.MOV R6, RZ, RZ, -R3 ;  /* 0x000000ffff067224 */ /* 0x008fc800078e0a03 */
[----:B------:R-:W-:Y:S02]  /*0510*/  IMAD R9, R6, R7, RZ ;  /* 0x0000000706097224 */ /* 0x000fe400078e02ff */
[----:B------:R-:W-:Y:S02]  /*0520*/  IMAD.MOV.U32 R6, RZ, RZ, R8 ;  /* 0x000000ffff067224 */ /* 0x000fe400078e0008 */
[----:B------:R-:W-:-:S06]  /*0530*/  IMAD.HI.U32 R3, R3, R9, R2 ;  /* 0x0000000903037227 */ /* 0x000fcc00078e0002 */
[----:B------:R-:W-:-:S04]  /*0540*/  IMAD.HI.U32 R3, R3, R6, RZ ;  /* 0x0000000603037227 */ /* 0x000fc800078e00ff */
[----:B------:R-:W-:Y:S01]  /*0550*/  IMAD R0, R3, R0, R6 ;  /* 0x0000000003007224 */ /* 0x000fe200078e0206 */
[----:B------:R-:W-:Y:S04]  /*0560*/  BAR.SYNC.DEFER_BLOCKING 0x0 ;  /* 0x0000000000007b1d */ /* 0x000fe80000010000 */
[----:B------:R-:W-:-:S13]  /*0570*/  ISETP.GT.U32.AND P1, PT, R7, R0, PT ;  /* 0x000000000700720c */ /* 0x000fda0003f24070 */
[----:B------:R-:W-:Y:S02]  /*0580*/  @!P1 IMAD.IADD R0, R0, 0x1, -R7 ;  /* 0x0000000100009824 */ /* 0x000fe400078e0a07 */
[----:B------:R-:W-:Y:S01]  /*0590*/  @!P1 VIADD R3, R3, 0x1 ;  /* 0x0000000103039836 */ /* 0x000fe20000000000 */
[----:B------:R-:W-:Y:S02]  /*05a0*/  ISETP.NE.AND P1, PT, R4, RZ, PT ;  /* 0x000000ff0400720c */ /* 0x000fe40003f25270 */
[----:B------:R-:W-:Y:S02]  /*05b0*/  ISETP.GE.U32.AND P0, PT, R0, R7, PT ;  /* 0x000000070000720c */ /* 0x000fe40003f06070 */
[----:B------:R-:W-:-:S04]  /*05c0*/  LOP3.LUT R0, R5, R4, RZ, 0x3c, !PT ;  /* 0x0000000405007212 */ /* 0x000fc800078e3cff */
[----:B------:R-:W-:Y:S01]  /*05d0*/  ISETP.GE.AND P2, PT, R0, RZ, PT ;  /* 0x000000ff0000720c */ /* 0x000fe20003f46270 */
[----:B------:R-:W-:-:S06]  /*05e0*/  VIADD R0, R20, 0xff ;  /* 0x000000ff14007836 */ /* 0x000fcc0000000000 */
[----:B------:R-:W-:-:S04]  /*05f0*/  @P0 VIADD R3, R3, 0x1 ;  /* 0x0000000103030836 */ /* 0x000fc80000000000 */
[----:B------:R-:W-:Y:S01]  /*0600*/  IMAD.MOV.U32 R12, RZ, RZ, R3 ;  /* 0x000000ffff0c7224 */ /* 0x000fe200078e0003 */
[----:B------:R-:W-:-:S03]  /*0610*/  SHF.R.S32.HI R3, RZ, 0x1f, R0 ;  /* 0x0000001fff037819 */ /* 0x000fc60000011400 */
[----:B------:R-:W-:Y:S01]  /*0620*/  @!P2 IMAD.MOV R12, RZ, RZ, -R12 ;  /* 0x000000ffff0ca224 */ /* 0x000fe200078e0a0c */
[----:B------:R-:W-:Y:S02]  /*0630*/  LEA.HI R3, R3, R0, RZ, 0x8 ;  /* 0x0000000003037211 */ /* 0x000fe400078f40ff */
[----:B------:R-:W-:-:S04]  /*0640*/  @!P1 LOP3.LUT R12, RZ, R4, RZ, 0x33, !PT ;  /* 0x00000004ff0c9212 */ /* 0x000fc800078e33ff */
[----:B------:R-:W-:Y:S01]  /*0650*/  LEA.HI.SX32 R3, R3, -R12, 0x18 ;  /* 0x8000000c03037211 */ /* 0x000fe200078fc2ff */
[----:B------:R-:W-:-:S03]  /*0660*/  IMAD.MOV R6, RZ, RZ, -R12 ;  /* 0x000000ffff067224 */ /* 0x000fc600078e0a0c */
[----:B------:R-:W-:Y:S01]  /*0670*/  VIMNMX R11, PT, PT, R3, 0x1, PT ;  /* 0x00000001030b7848 */ /* 0x000fe20003fe0100 */
[----:B------:R-:W-:Y:S02]  /*0680*/  IMAD R8, R4, R6, R5 ;  /* 0x0000000604087224 */ /* 0x000fe400078e0205 */
[----:B------:R-:W2:Y:S01]  /*0690*/  I2F.RP R6, R30 ;  /* 0x0000001e00067306 */ /* 0x000ea20000209400 */
[----:B------:R-:W-:-:S07]  /*06a0*/  IABS R7, R11 ;  /* 0x0000000b00077213 */ /* 0x000fce0000000000 */
[----:B------:R-:W3:Y:S08]  /*06b0*/  I2F.RP R0, R7 ;  /* 0x0000000700007306 */ /* 0x000ef00000209400 */
[----:B--2---:R-:W-:Y:S08]  /*06c0*/  MUFU.RCP R6, R6 ;  /* 0x0000000600067308 */ /* 0x004ff00000001000 */
[----:B---3--:R-:W2:Y:S02]  /*06d0*/  MUFU.RCP R0, R0 ;  /* 0x0000000000007308 */ /* 0x008ea40000001000 */
[----:B--2---:R-:W-:Y:S01]  /*06e0*/  VIADD R2, R0, 0xffffffe ;  /* 0x0ffffffe00027836 */ /* 0x004fe20000000000 */
[----:B------:R-:W-:-:S05]  /*06f0*/  IABS R0, R8 ;  /* 0x0000000800007213 */ /* 0x000fca0000000000 */
[----:B------:R2:W3:Y:S02]  /*0700*/  F2I.FTZ.U32.TRUNC.NTZ R3, R2 ;  /* 0x0000000200037305 */ /* 0x0004e4000021f000 */
[----:B--2---:R-:W-:Y:S02]  /*0710*/  IMAD.MOV.U32 R2, RZ, RZ, RZ ;  /* 0x000000ffff027224 */ /* 0x004fe400078e00ff */
[----:B---3--:R-:W-:-:S04]  /*0720*/  IMAD.MOV R10, RZ, RZ, -R3 ;  /* 0x000000ffff0a7224 */ /* 0x008fc800078e0a03 */
[----:B------:R-:W-:-:S04]  /*0730*/  IMAD R5, R10, R7, RZ ;  /* 0x000000070a057224 */ /* 0x000fc800078e02ff */
[----:B------:R-:W-:Y:S01]  /*0740*/  IMAD.HI.U32 R3, R3, R5, R2 ;  /* 0x0000000503037227 */ /* 0x000fe200078e0002 */
[----:B------:R-:W-:-:S05]  /*0750*/  IABS R2, R11 ;  /* 0x0000000b00027213 */ /* 0x000fca0000000000 */
[----:B------:R-:W-:Y:S02]  /*0760*/  IMAD.MOV R4, RZ, RZ, -R2 ;  /* 0x000000ffff047224 */ /* 0x000fe400078e0a02 */
[----:B------:R-:W-:Y:S01]  /*0770*/  IMAD.HI.U32 R3, R3, R0, RZ ;  /* 0x0000000003037227 */ /* 0x000fe200078e00ff */
[----:B------:R-:W2:Y:S03]  /*0780*/  I2F.RP R2, R17 ;  /* 0x0000001100027306 */ /* 0x000ea60000209400 */
[----:B------:R-:W-:Y:S02]  /*0790*/  IMAD R0, R3, R4, R0 ;  /* 0x0000000403007224 */ /* 0x000fe400078e0200 */
[----:B------:R-:W-:-:S03]  /*07a0*/  VIADD R4, R6, 0xffffffe ;  /* 0x0ffffffe06047836 */ /* 0x000fc60000000000 */
[----:B------:R-:W-:Y:S01]  /*07b0*/  ISETP.GT.U32.AND P1, PT, R7, R0, PT ;  /* 0x000000000700720c */ /* 0x000fe20003f24070 */
[----:B------:R3:W5:Y:S08]  /*07c0*/  F2I.FTZ.U32.TRUNC.NTZ R5, R4 ;  /* 0x0000000400057305 */ /* 0x000770000021f000 */
[----:B--2---:R-:W2:Y:S01]  /*07d0*/  MUFU.RCP R2, R2 ;  /* 0x0000000200027308 */ /* 0x004ea20000001000 */
[----:B---3--:R-:W-:-:S03]  /*07e0*/  SHF.R.U32.HI R4, RZ, 0x5, R27 ;  /* 0x00000005ff047819 */ /* 0x008fc6000001161b */
[----:B------:R-:W-:Y:S01]  /*07f0*/  @!P1 IMAD.IADD R0, R0, 0x1, -R7 ;  /* 0x0000000100009824 */ /* 0x000fe200078e0a07 */
[----:B------:R-:W-:Y:S01]  /*0800*/  R2UR UR8, R4 ;  /* 0x00000000040872ca */ /* 0x000fe200000e0000 */
[----:B------:R-:W-:Y:S01]  /*0810*/  @!P1 VIADD R3, R3, 0x1 ;  /* 0x0000000103039836 */ /* 0x000fe20000000000 */
[----:B------:R-:W-:Y:S01]  /*0820*/  ISETP.NE.AND P1, PT, R11, RZ, PT ;  /* 0x000000ff0b00720c */ /* 0x000fe20003f25270 */
[----:B-----5:R-:W-:Y:S01]  /*0830*/  IMAD.MOV R9, RZ, RZ, -R5 ;  /* 0x000000ffff097224 */ /* 0x020fe200078e0a05 */
[----:B------:R-:W-:Y:S01]  /*0840*/  ISETP.GE.U32.AND P0, PT, R0, R7, PT ;  /* 0x000000070000720c */ /* 0x000fe20003f06070 */
[----:B------:R-:W-:Y:S01]  /*0850*/  IMAD.MOV.U32 R4, RZ, RZ, RZ ;  /* 0x000000ffff047224 */ /* 0x000fe200078e00ff */
[----:B------:R-:W-:Y:S01]  /*0860*/  LOP3.LUT R0, R8, R11, RZ, 0x3c, !PT ;  /* 0x0000000b08007212 */ /* 0x000fe200078e3cff */
[----:B------:R-:W-:Y:S01]  /*0870*/  IMAD R9, R9, R30, RZ ;  /* 0x0000001e09097224 */ /* 0x000fe200078e02ff */
[----:B------:R-:W-:Y:S02]  /*0880*/  SHF.R.U32.HI R7, RZ, 0x5, R27 ;  /* 0x00000005ff077819 */ /* 0x000fe4000001161b */
[----:B------:R-:W-:-:S02]  /*0890*/  ISETP.GE.AND P2, PT, R0, RZ, PT ;  /* 0x000000ff0000720c */ /* 0x000fc40003f46270 */
[----:B------:R-:W-:Y:S01]  /*08a0*/  SGXT.U32 R7, R7, 0x2 ;  /* 0x000000020707781a */ /* 0x000fe20000000000 */
[----:B------:R-:W-:-:S04]  /*08b0*/  USHF.L.U32 UR4, UR8, 0x15, URZ ;  /* 0x0000001508047899 */ /* 0x000fc800080006ff */
[----:B------:R-:W-:Y:S01]  /*08c0*/  @P0 VIADD R3, R3, 0x1 ;  /* 0x0000000103030836 */ /* 0x000fe20000000000 */
[----:B------:R-:W-:-:S03]  /*08d0*/  ULOP3.LUT UR4, UR4, 0x600000, URZ, 0xc0, !UPT ;  /* 0x0060000004047892 */ /* 0x000fc6000f8ec0ff */
[----:B------:R-:W-:Y:S02]  /*08e0*/  IMAD.MOV.U32 R6, RZ, RZ, R3 ;  /* 0x000000ffff067224 */ /* 0x000fe400078e0003 */
[----:B--2---:R-:W-:Y:S02]  /*08f0*/  VIADD R3, R2, 0xffffffe ;  /* 0x0ffffffe02037836 */ /* 0x004fe40000000000 */
[----:B------:R-:W-:Y:S01]  /*0900*/  @!P2 IMAD.MOV R6, RZ, RZ, -R6 ;  /* 0x000000ffff06a224 */ /* 0x000fe200078e0a06 */
[----:B------:R-:W-:-:S03]  /*0910*/  @!P1 LOP3.LUT R6, RZ, R11, RZ, 0x33, !PT ;  /* 0x0000000bff069212 */ /* 0x000fc600078e33ff */
[----:B------:R-:W2:Y:S02]  /*0920*/  F2I.FTZ.U32.TRUNC.NTZ R3, R3 ;  /* 0x0000000300037305 */ /* 0x000ea4000021f000 */
[----:B------:R-:W-:Y:S02]  /*0930*/  IMAD.SHL.U32 R0, R6, 0x40, RZ ;  /* 0x0000004006007824 */ /* 0x000fe400078e00ff */
[----:B------:R-:W-:Y:S02]  /*0940*/  IMAD.MOV R2, RZ, RZ, -R6 ;  /* 0x000000ffff027224 */ /* 0x000fe400078e0a06 */
[----:B------:R-:W-:Y:S01]  /*0950*/  IMAD.HI.U32 R6, R5, R9, R4 ;  /* 0x0000000905067227 */ /* 0x000fe200078e0004 */
[----:B------:R-:W-:-:S03]  /*0960*/  LOP3.LUT R7, R0, R7, RZ, 0xfc, !PT ;  /* 0x0000000700077212 */ /* 0x000fc600078efcff */
[----:B------:R-:W-:Y:S01]  /*0970*/  IMAD R4, R11, R2, R8 ;  /* 0x000000020b047224 */ /* 0x000fe200078e0208 */
[C---:B------:R-:W-:Y:S01]  /*0980*/  LOP3.LUT R16, R7.reuse, 0x8, RZ, 0xfc, !PT ;  /* 0x0000000807107812 */ /* 0x040fe200078efcff */
[----:B------:R-:W-:Y:S01]  /*0990*/  IMAD.MOV.U32 R2, RZ, RZ, RZ ;  /* 0x000000ffff027224 */ /* 0x000fe200078e00ff */
[C---:B------:R-:W-:Y:S01]  /*09a0*/  LOP3.LUT R14, R7.reuse, 0x4, RZ, 0xfc, !PT ;  /* 0x00000004070e7812 */ /* 0x040fe200078efcff */
[----:B--2---:R-:W-:Y:S01]  /*09b0*/  IMAD.MOV R8, RZ, RZ, -R3 ;  /* 0x000000ffff087224 */ /* 0x004fe200078e0a03 */
[----:B------:R-:W-:Y:S02]  /*09c0*/  IABS R15, R16 ;  /* 0x00000010000f7213 */ /* 0x000fe40000000000 */
[----:B------:R-:W-:Y:S01]  /*09d0*/  IABS R13, R14 ;  /* 0x0000000e000d7213 */ /* 0x000fe20000000000 */
[----:B------:R-:W-:Y:S01]  /*09e0*/  IMAD R5, R8, R17, RZ ;  /* 0x0000001108057224 */ /* 0x000fe200078e02ff */
[----:B------:R-:W-:Y:S01]  /*09f0*/  LOP3.LUT R34, R7, 0x14, RZ, 0xfc, !PT ;  /* 0x0000001407227812 */ /* 0x000fe200078efcff */
[----:B------:R-:W-:Y:S01]  /*0a00*/  IMAD.HI.U32 R10, R6, R15, RZ ;  /* 0x0000000f060a7227 */ /* 0x000fe200078e00ff */
[----:B------:R-:W-:-:S02]  /*0a10*/  ISETP.GE.AND P3, PT, R16, RZ, PT ;  /* 0x000000ff1000720c */ /* 0x000fc40003f66270 */
[----:B------:R-:W-:Y:S01]  /*0a20*/  IABS R25, R34 ;  /* 0x0000002200197213 */ /* 0x000fe20000000000 */
[----:B------:R-:W-:Y:S01]  /*0a30*/  IMAD.HI.U32 R5, R3, R5, R2 ;  /* 0x0000000503057227 */ /* 0x000fe200078e0002 */
[----:B------:R-:W-:Y:S02]  /*0a40*/  LOP3.LUT R3, R7, 0xc, RZ, 0xfc, !PT ;  /* 0x0000000c07037812 */ /* 0x000fe400078efcff */
[----:B------:R-:W-:Y:S01]  /*0a50*/  IABS R11, R7 ;  /* 0x00000007000b7213 */ /* 0x000fe20000000000 */
[----:B------:R-:W-:Y:S01]  /*0a60*/  IMAD.IADD R2, R12, 0x1, R4 ;  /* 0x000000010c027824 */ /* 0x000fe200078e0204 */
[----:B------:R-:W-:Y:S01]  /*0a70*/  ISETP.GE.AND P5, PT, R3, RZ, PT ;  /* 0x000000ff0300720c */ /* 0x000fe20003fa6270 */
[----:B------:R-:W-:Y:S01]  /*0a80*/  IMAD.MOV R10, RZ, RZ, -R10 ;  /* 0x000000ffff0a7224 */ /* 0x000fe200078e0a0a */
[----:B------:R-:W-:Y:S01]  /*0a90*/  LOP3.LUT R32, R7, 0x10, RZ, 0xfc, !PT ;  /* 0x0000001007207812 */ /* 0x000fe200078efcff */
[----:B------:R-:W-:Y:S01]  /*0aa0*/  IMAD R2, R2, 0x100, R23 ;  /* 0x0000010002027824 */ /* 0x000fe200078e0217 */
[----:B------:R-:W-:Y:S01]  /*0ab0*/  ISETP.GE.AND P0, PT, R14, RZ, PT ;  /* 0x000000ff0e00720c */ /* 0x000fe20003f06270 */
[----:B------:R-:W-:Y:S01]  /*0ac0*/  IMAD R10, R30, R10, R15 ;  /* 0x0000000a1e0a7224 */ /* 0x000fe200078e020f */
[----:B------:R-:W-:Y:S01]  /*0ad0*/  IABS R15, R3 ;  /* 0x00000003000f7213 */ /* 0x000fe20000000000 */
[----:B------:R-:W-:Y:S01]  /*0ae0*/  IMAD.HI.U32 R9, R6, R13, RZ ;  /* 0x0000000d06097227 */ /* 0x000fe200078e00ff */
[----:B------:R-:W-:-:S02]  /*0af0*/  IABS R22, R2 ;  /* 0x0000000200167213 */ /* 0x000fc40000000000 */
[----:B------:R-:W-:Y:S01]  /*0b00*/  IABS R19, R32 ;  /* 0x0000002000137213 */ /* 0x000fe20000000000 */
[----:B------:R-:W-:Y:S01]  /*0b10*/  VIADD R3, R2, 0x80 ;  /* 0x0000008002037836 */ /* 0x000fe20000000000 */
[C---:B------:R-:W-:Y:S01]  /*0b20*/  LOP3.LUT R36, R7.reuse, 0x18, RZ, 0xfc, !PT ;  /* 0x0000001807247812 */ /* 0x040fe200078efcff */
[----:B------:R-:W-:Y:S01]  /*0b30*/  IMAD.MOV R9, RZ, RZ, -R9 ;  /* 0x000000ffff097224 */ /* 0x000fe200078e0a09 */
[----:B------:R-:W-:Y:S01]  /*0b40*/  LOP3.LUT R38, R7, 0x20, RZ, 0xfc, !PT ;  /* 0x0000002007267812 */ /* 0x000fe200078efcff */
[----:B------:R-:W-:Y:S01]  /*0b50*/  IMAD.HI.U32 R4, R5, R22, RZ ;  /* 0x0000001605047227 */ /* 0x000fe200078e00ff */
[----:B------:R-:W-:Y:S02]  /*0b60*/  IABS R24, R3 ;  /* 0x0000000300187213 */ /* 0x000fe40000000000 */
[----:B------:R-:W-:Y:S01]  /*0b70*/  IABS R29, R38 ;  /* 0x00000026001d7213 */ /* 0x000fe20000000000 */
[----:B------:R-:W-:Y:S01]  /*0b80*/  IMAD R9, R30, R9, R13 ;  /* 0x000000091e097224 */ /* 0x000fe200078e020d */
[C---:B------:R-:W-:Y:S01]  /*0b90*/  LOP3.LUT R37, R7.reuse, 0x1c, RZ, 0xfc, !PT ;  /* 0x0000001c07257812 */ /* 0x040fe200078efcff */
[----:B------:R-:W-:Y:S01]  /*0ba0*/  IMAD.HI.U32 R13, R6, R25, RZ ;  /* 0x00000019060d7227 */ /* 0x000fe200078e00ff */
[----:B------:R-:W-:-:S02]  /*0bb0*/  LOP3.LUT R39, R7, 0x24, RZ, 0xfc, !PT ;  /* 0x0000002407277812 */ /* 0x000fc400078efcff */
[----:B------:R-:W-:Y:S01]  /*0bc0*/  ISETP.GT.U32.AND P6, PT, R30, R9, PT ;  /* 0x000000091e00720c */ /* 0x000fe20003fc4070 */
[----:B------:R-:W-:Y:S01]  /*0bd0*/  IMAD.HI.U32 R5, R5, R24, RZ ;  /* 0x0000001805057227 */ /* 0x000fe200078e00ff */
[----:B------:R-:W-:Y:S02]  /*0be0*/  IABS R31, R39 ;  /* 0x00000027001f7213 */ /* 0x000fe40000000000 */
[C---:B------:R-:W-:Y:S01]  /*0bf0*/  LOP3.LUT R40, R7.reuse, 0x28, RZ, 0xfc, !PT ;  /* 0x0000002807287812 */ /* 0x040fe200078efcff */
[----:B------:R-:W-:Y:S01]  /*0c00*/  IMAD.MOV R16, RZ, RZ, -R13 ;  /* 0x000000ffff107224 */ /* 0x000fe200078e0a0d */
[C---:B------:R-:W-:Y:S01]  /*0c10*/  LOP3.LUT R41, R7.reuse, 0x2c, RZ, 0xfc, !PT ;  /* 0x0000002c07297812 */ /* 0x040fe200078efcff */
[----:B------:R-:W-:Y:S01]  /*0c20*/  IMAD.MOV R13, RZ, RZ, -R5 ;  /* 0x000000ffff0d7224 */ /* 0x000fe200078e0a05 */
[----:B------:R-:W-:Y:S01]  /*0c30*/  IABS R33, R40 ;  /* 0x0000002800217213 */ /* 0x000fe20000000000 */
[----:B------:R-:W-:Y:S01]  /*0c40*/  IMAD.HI.U32 R8, R6, R11, RZ ;  /* 0x0000000b06087227 */ /* 0x000fe200078e00ff */
[----:B------:R-:W-:-:S02]  /*0c50*/  LOP3.LUT R42, R7, 0x30, RZ, 0xfc, !PT ;  /* 0x00000030072a7812 */ /* 0x000fc400078efcff */
[----:B------:R-:W-:Y:S01]  /*0c60*/  LOP3.LUT R43, R7, 0x34, RZ, 0xfc, !PT ;  /* 0x00000034072b7812 */ /* 0x000fe200078efcff */
[----:B------:R-:W-:Y:S01]  /*0c70*/  IMAD R24, R17, R13, R24 ;  /* 0x0000000d11187224 */ /* 0x000fe200078e0218 */
[C---:B------:R-:W-:Y:S01]  /*0c80*/  LOP3.LUT R44, R7.reuse, 0x38, RZ, 0xfc, !PT ;  /* 0x00000038072c7812 */ /* 0x040fe200078efcff */
[----:B------:R-:W-:Y:S01]  /*0c90*/  IMAD.MOV R8, RZ, RZ, -R8 ;  /* 0x000000ffff087224 */ /* 0x000fe200078e0a08 */
[----:B------:R-:W-:Y:S01]  /*0ca0*/  LOP3.LUT R28, R7, 0x3c, RZ, 0xfc, !PT ;  /* 0x0000003c071c7812 */ /* 0x000fe200078efcff */
[----:B------:R-:W-:Y:S01]  /*0cb0*/  IMAD.HI.U32 R12, R6, R19, RZ ;  /* 0x00000013060c7227 */ /* 0x000fe200078e00ff */
[----:B------:R-:W-:Y:S02]  /*0cc0*/  ISETP.GT.U32.AND P2, PT, R17, R24, PT ;  /* 0x000000181100720c */ /* 0x000fe40003f44070 */
[----:B------:R-:W-:Y:S01]  /*0cd0*/  IABS R35, R28 ;  /* 0x0000001c00237213 */ /* 0x000fe20000000000 */
[----:B------:R-:W-:Y:S02]  /*0ce0*/  IMAD R8, R30, R8, R11 ;  /* 0x000000081e087224 */ /* 0x000fe400078e020b */
[----:B------:R-:W-:-:S03]  /*0cf0*/  IMAD.HI.U32 R11, R6, R15, RZ ;  /* 0x0000000f060b7227 */ /* 0x000fc600078e00ff */
[----:B------:R-:W-:Y:S01]  /*0d00*/  ISETP.GT.U32.AND P4, PT, R30, R8, PT ;  /* 0x000000081e00720c */ /* 0x000fe20003f84070 */
[----:B------:R-:W-:Y:S02]  /*0d10*/  @!P6 IMAD.IADD R9, R9, 0x1, -R30 ;  /* 0x000000010909e824 */ /* 0x000fe400078e0a1e */
[----:B------:R-:W-:Y:S01]  /*0d20*/  IMAD.MOV R14, RZ, RZ, -R12 ;  /* 0x000000ffff0e7224 */ /* 0x000fe200078e0a0c */
[----:B------:R-:W-:Y:S01]  /*0d30*/  IADD3 R12, PT, PT, -R4, RZ, RZ ;  /* 0x000000ff040c7210 */ /* 0x000fe20007ffe1ff */
[----:B------:R-:W-:Y:S01]  /*0d40*/  @!P2 IMAD.IADD R24, R24, 0x1, -R17 ;  /* 0x000000011818a824 */ /* 0x000fe200078e0a11 */
[C---:B------:R-:W-:Y:S01]  /*0d50*/  ISETP.GT.U32.AND P6, PT, R30.reuse, R9, PT ;  /* 0x000000091e00720c */ /* 0x040fe20003fc4070 */
[----:B------:R-:W-:Y:S02]  /*0d60*/  IMAD.MOV R11, RZ, RZ, -R11 ;  /* 0x000000ffff0b7224 */ /* 0x000fe400078e0a0b */
[C---:B------:R-:W-:Y:S01]  /*0d70*/  IMAD R5, R30.reuse, R14, R19 ;  /* 0x0000000e1e057224 */ /* 0x040fe200078e0213 */
[----:B------:R-:W-:Y:S01]  /*0d80*/  ISETP.GT.U32.AND P2, PT, R17, R24, PT ;  /* 0x000000181100720c */ /* 0x000fe20003f44070 */
[----:B------:R-:W-:Y:S01]  /*0d90*/  IMAD R4, R30, R11, R15 ;  /* 0x0000000b1e047224 */ /* 0x000fe200078e020f */
[----:B------:R-:W-:Y:S01]  /*0da0*/  IABS R19, R36 ;  /* 0x0000002400137213 */ /* 0x000fe20000000000 */
[----:B------:R-:W-:-:S02]  /*0db0*/  @!P4 IMAD.IADD R8, R8, 0x1, -R30 ;  /* 0x000000010808c824 */ /* 0x000fc400078e0a1e */
[C---:B------:R-:W-:Y:S01]  /*0dc0*/  IMAD R11, R30.reuse, R16, R25 ;  /* 0x000000101e0b7224 */ /* 0x040fe200078e0219 */
[----:B------:R-:W-:Y:S01]  /*0dd0*/  IABS R25, R37 ;  /* 0x0000002500197213 */ /* 0x000fe20000000000 */
[----:B------:R-:W-:Y:S01]  /*0de0*/  IMAD R22, R17, R12, R22 ;  /* 0x0000000c11167224 */ /* 0x000fe200078e0216 */
[----:B------:R-:W-:Y:S01]  /*0df0*/  ISETP.GT.U32.AND P4, PT, R30, R8, PT ;  /* 0x000000081e00720c */ /* 0x000fe20003f84070 */
[----:B------:R-:W-:-:S03]  /*0e00*/  IMAD.HI.U32 R12, R6, R19, RZ ;  /* 0x00000013060c7227 */ /* 0x000fc600078e00ff */
[----:B------:R-:W-:Y:S01]  /*0e10*/  ISETP.GT.U32.AND P1, PT, R17, R22, PT ;  /* 0x000000161100720c */ /* 0x000fe20003f24070 */
[----:B------:R-:W-:Y:S01]  /*0e20*/  @!P2 IMAD.IADD R24, R24, 0x1, -R17 ;  /* 0x000000011818a824 */ /* 0x000fe200078e0a11 */
[----:B------:R-:W-:Y:S01]  /*0e30*/  ISETP.GT.U32.AND P2, PT, R30, R10, PT ;  /* 0x0000000a1e00720c */ /* 0x000fe20003f44070 */
[----:B------:R-:W-:-:S04]  /*0e40*/  IMAD.HI.U32 R14, R6, R29, RZ ;  /* 0x0000001d060e7227 */ /* 0x000fc800078e00ff */
[--C-:B------:R-:W-:Y:S01]  /*0e50*/  @!P6 IMAD.IADD R9, R9, 0x1, -R30.reuse ;  /* 0x000000010909e824 */ /* 0x100fe200078e0a1e */
[----:B------:R-:W-:Y:S01]  /*0e60*/  ISETP.GT.U32.AND P6, PT, R30, R5, PT ;  /* 0x000000051e00720c */ /* 0x000fe20003fc4070 */
[----:B------:R-:W-:Y:S01]  /*0e70*/  @!P4 IMAD.IADD R8, R8, 0x1, -R30 ;  /* 0x000000010808c824 */ /* 0x000fe200078e0a1e */
[----:B------:R-:W-:Y:S01]  /*0e80*/  ISETP.GT.U32.AND P4, PT, R30, R4, PT ;  /* 0x000000041e00720c */ /* 0x000fe20003f84070 */
[----:B------:R-:W-:Y:S02]  /*0e90*/  IMAD.MOV R12, RZ, RZ, -R12 ;  /* 0x000000ffff0c7224 */ /* 0x000fe400078e0a0c */
[----:B------:R-:W-:Y:S02]  /*0ea0*/  IMAD.MOV R14, RZ, RZ, -R14 ;  /* 0x000000ffff0e7224 */ /* 0x000fe400078e0a0e */
[----:B------:R-:W-:Y:S01]  /*0eb0*/  @!P2 IMAD.IADD R10, R10, 0x1, -R30 ;  /* 0x000000010a0aa824 */ /* 0x000fe200078e0a1e */
[----:B------:R-:W-:Y:S01]  /*0ec0*/  ISETP.GT.U32.AND P2, PT, R30, R11, PT ;  /* 0x0000000b1e00720c */ /* 0x000fe20003f44070 */
[----:B------:R-:W-:-:S04]  /*0ed0*/  IMAD.HI.U32 R13, R6, R25, RZ ;  /* 0x00000019060d7227 */ /* 0x000fc800078e00ff */
[C---:B------:R-:W-:Y:S02]  /*0ee0*/  IMAD R12, R30.reuse, R12, R19 ;  /* 0x0000000c1e0c7224 */ /* 0x040fe400078e0213 */
[----:B------:R-:W-:Y:S01]  /*0ef0*/  IMAD R14, R30, R14, R29 ;  /* 0x0000000e1e0e7224 */ /* 0x000fe200078e021d */
[----:B------:R-:W-:Y:S01]  /*0f00*/  IABS R29, R42 ;  /* 0x0000002a001d7213 */ /* 0x000fe20000000000 */
[----:B------:R-:W-:Y:S02]  /*0f10*/  IMAD.MOV R13, RZ, RZ, -R13 ;  /* 0x000000ffff0d7224 */ /* 0x000fe400078e0a0d */
[----:B------:R-:W-:Y:S02]  /*0f20*/  @!P1 IMAD.IADD R22, R22, 0x1, -R17 ;  /* 0x0000000116169824 */ /* 0x000fe400078e0a11 */
[--C-:B------:R-:W-:Y:S01]  /*0f30*/  @!P4 IMAD.IADD R4, R4, 0x1, -R30.reuse ;  /* 0x000000010404c824 */ /* 0x100fe200078e0a1e */
[C---:B------:R-:W-:Y:S01]  /*0f40*/  ISETP.GT.U32.AND P4, PT, R30.reuse, R12, PT ;  /* 0x0000000c1e00720c */ /* 0x040fe20003f84070 */
[----:B------:R-:W-:Y:S01]  /*0f50*/  @!P2 IMAD.IADD R11, R11, 0x1, -R30 ;  /* 0x000000010b0ba824 */ /* 0x000fe200078e0a1e */
[C---:B------:R-:W-:Y:S01]  /*0f60*/  ISETP.GT.U32.AND P2, PT, R30.reuse, R14, PT ;  /* 0x0000000e1e00720c */ /* 0x040fe20003f44070 */
[----:B------:R-:W-:Y:S01]  /*0f70*/  IMAD R13, R30, R13, R25 ;  /* 0x0000000d1e0d7224 */ /* 0x000fe200078e0219 */
[----:B------:R-:W-:Y:S01]  /*0f80*/  ISETP.GT.U32.AND P1, PT, R17, R22, PT ;  /* 0x000000161100720c */ /* 0x000fe20003f24070 */
[----:B------:R-:W-:Y:S01]  /*0f90*/  IMAD.HI.U32 R15, R6, R31, RZ ;  /* 0x0000001f060f7227 */ /* 0x000fe200078e00ff */
[----:B------:R-:W-:-:S03]  /*0fa0*/  IABS R25, R41 ;  /* 0x0000002900197213 */ /* 0x000fc60000000000 */
[--C-:B------:R-:W-:Y:S01]  /*0fb0*/  @!P6 IMAD.IADD R5, R5, 0x1, -R30.reuse ;  /* 0x000000010505e824 */ /* 0x100fe200078e0a1e */
[----:B------:R-:W-:Y:S01]  /*0fc0*/  ISETP.GT.U32.AND P6, PT, R30, R13, PT ;  /* 0x0000000d1e00720c */ /* 0x000fe20003fc4070 */
[----:B------:R-:W-:Y:S02]  /*0fd0*/  IMAD.MOV R15, RZ, RZ, -R15 ;  /* 0x000000ffff0f7224 */ /* 0x000fe400078e0a0f */
[--C-:B------:R-:W-:Y:S02]  /*0fe0*/  @!P4 IMAD.IADD R12, R12, 0x1, -R30.reuse ;  /* 0x000000010c0cc824 */ /* 0x100fe400078e0a1e */
[----:B------:R-:W-:Y:S01]  /*0ff0*/  IMAD R15, R30, R15, R31 ;  /* 0x0000000f1e0f7224 */ /* 0x000fe200078e021f */
[----:B------:R-:W-:Y:S01]  /*1000*/  IABS R31, R43 ;  /* 0x0000002b001f7213 */ /* 0x000fe20000000000 */
[----:B------:R-:W-:Y:S01]  /*1010*/  @!P2 IMAD.IADD R14, R14, 0x1, -R30 ;  /* 0x000000010e0ea824 */ /* 0x000fe200078e0a1e */
[----:B------:R-:W-:Y:S01]  /*1020*/  ISETP.GT.U32.AND P2, PT, R30, R4, PT ;  /* 0x000000041e00720c */ /* 0x000fe20003f44070 */
[----:B------:R-:W-:Y:S01]  /*1030*/  @!P1 IMAD.IADD R22, R22, 0x1, -R17 ;  /* 0x0000000116169824 */ /* 0x000fe200078e0a11 */
[----:B------:R-:W-:Y:S01]  /*1040*/  ISETP.GT.U32.AND P4, PT, R30, R15, PT ;  /* 0x0000000f1e00720c */ /* 0x000fe20003f84070 */
[----:B------:R-:W-:Y:S01]  /*1050*/  IMAD.HI.U32 R16, R6, R33, RZ ;  /* 0x0000002106107227 */ /* 0x000fe200078e00ff */
[----:B------:R-:W-:-:S03]  /*1060*/  ISETP.GE.AND P1, PT, R7, RZ, PT ;  /* 0x000000ff0700720c */ /* 0x000fc60003f26270 */
[----:B------:R-:W-:Y:S01]  /*1070*/  @!P6 IMAD.IADD R13, R13, 0x1, -R30 ;  /* 0x000000010d0de824 */ /* 0x000fe200078e0a1e */
[----:B------:R-:W-:Y:S01]  /*1080*/  ISETP.GT.U32.AND P6, PT, R30, R10, PT ;  /* 0x0000000a1e00720c */ /* 0x000fe20003fc4070 */
[----:B------:R-:W-:Y:S02]  /*1090*/  IMAD.MOV R16, RZ, RZ, -R16 ;  /* 0x000000ffff107224 */ /* 0x000fe400078e0a10 */
[----:B------:R-:W-:-:S04]  /*10a0*/  IMAD.HI.U32 R7, R6, R25, RZ ;  /* 0x0000001906077227 */ /* 0x000fc800078e00ff */
[--C-:B------:R-:W-:Y:S01]  /*10b0*/  @!P4 IMAD.IADD R15, R15, 0x1, -R30.reuse ;  /* 0x000000010f0fc824 */ /* 0x100fe200078e0a1e */
[----:B------:R-:W-:Y:S01]  /*10c0*/  ISETP.GT.U32.AND P4, PT, R30, R5, PT ;  /* 0x000000051e00720c */ /* 0x000fe20003f84070 */
[----:B------:R-:W-:Y:S01]  /*10d0*/  @!P2 IMAD.IADD R4, R4, 0x1, -R30 ;  /* 0x000000010404a824 */ /* 0x000fe200078e0a1e */
[----:B------:R-:W-:Y:S01]  /*10e0*/  ISETP.GT.U32.AND P2, PT, R30, R11, PT ;  /* 0x0000000b1e00720c */ /* 0x000fe20003f44070 */
[----:B------:R-:W-:-:S04]  /*10f0*/  IMAD.HI.U32 R17, R6, R29, RZ ;  /* 0x0000001d06117227 */ /* 0x000fc800078e00ff */
[C---:B------:R-:W-:Y:S01]  /*1100*/  IMAD R16, R30.reuse, R16, R33 ;  /* 0x000000101e107224 */ /* 0x040fe200078e0221 */
[----:B------:R-:W-:Y:S01]  /*1110*/  IABS R33, R44 ;  /* 0x0000002c00217213 */ /* 0x000fe20000000000 */
[----:B------:R-:W-:Y:S01]  /*1120*/  @!P1 IMAD.MOV R8, RZ, RZ, -R8 ;  /* 0x000000ffff089224 */ /* 0x000fe200078e0a08 */
[----:B------:R-:W-:Y:S01]  /*1130*/  ISETP.GT.U32.AND P1, PT, R30, R12, PT ;  /* 0x0000000c1e00720c */ /* 0x000fe20003f24070 */
[----:B------:R-:W-:Y:S01]  /*1140*/  @!P6 IMAD.IADD R10, R10, 0x1, -R30 ;  /* 0x000000010a0ae824 */ /* 0x000fe200078e0a1e */
[----:B------:R-:W-:Y:S01]  /*1150*/  ISETP.GT.U32.AND P6, PT, R30, R15, PT ;  /* 0x0000000f1e00720c */ /* 0x000fe20003fc4070 */
[----:B------:R-:W-:-:S04]  /*1160*/  IMAD.HI.U32 R18, R6, R31, RZ ;  /* 0x0000001f06127227 */ /* 0x000fc800078e00ff */
[----:B------:R-:W-:Y:S02]  /*1170*/  IMAD.MOV R7, RZ, RZ, -R7 ;  /* 0x000000ffff077224 */ /* 0x000fe400078e0a07 */
[----:B------:R-:W-:Y:S02]  /*1180*/  IMAD.MOV R17, RZ, RZ, -R17 ;  /* 0x000000ffff117224 */ /* 0x000fe400078e0a11 */
[----:B------:R-:W-:-:S04]  /*1190*/  IMAD.HI.U32 R19, R6, R33, RZ ;  /* 0x0000002106137227 */ /* 0x000fc800078e00ff */
[----:B------:R-:W-:Y:S01]  /*11a0*/  @!P3 IMAD.MOV R10, RZ, RZ, -R10 ;  /* 0x000000ffff0ab224 */ /* 0x000fe200078e0a0a */
[C---:B------:R-:W-:Y:S01]  /*11b0*/  ISETP.GT.U32.AND P3, PT, R30.reuse, R14, PT ;  /* 0x0000000e1e00720c */ /* 0x040fe20003f64070 */
[----:B------:R-:W-:Y:S02]  /*11c0*/  IMAD.MOV R18, RZ, RZ, -R18 ;  /* 0x000000ffff127224 */ /* 0x000fe400078e0a12 */
[C---:B------:R-:W-:Y:S02]  /*11d0*/  IMAD R7, R30.reuse, R7, R25 ;  /* 0x000000071e077224 */ /* 0x040fe400078e0219 */
[----:B------:R-:W-:Y:S02]  /*11e0*/  IMAD R17, R30, R17, R29 ;  /* 0x000000111e117224 */ /* 0x000fe400078e021d */
[----:B------:R-:W-:-:S04]  /*11f0*/  IMAD.HI.U32 R6, R6, R35, RZ ;  /* 0x0000002306067227 */ /* 0x000fc800078e00ff */
[----:B------:R-:W-:Y:S01]  /*1200*/  @!P0 IMAD.MOV R9, RZ, RZ, -R9 ;  /* 0x000000ffff098224 */ /* 0x000fe200078e0a09 */
[C---:B------:R-:W-:Y:S01]  /*1210*/  ISETP.GT.U32.AND P0, PT, R30.reuse, R13, PT ;  /* 0x0000000d1e00720c */ /* 0x040fe20003f04070 */
[----:B------:R-:W-:Y:S02]  /*1220*/  IMAD.MOV R26, RZ, RZ, -R19 ;  /* 0x000000ffff1a7224 */ /* 0x000fe400078e0a13 */
[C---:B------:R-:W-:Y:S02]  /*1230*/  IMAD R19, R30.reuse, R18, R31 ;  /* 0x000000121e137224 */ /* 0x040fe400078e021f */
[----:B------:R-:W-:Y:S01]  /*1240*/  @!P5 IMAD.MOV R4, RZ, RZ, -R4 ;  /* 0x000000ffff04d224 */ /* 0x000fe200078e0a04 */
[C---:B------:R-:W-:Y:S01]  /*1250*/  ISETP.GT.U32.AND P5, PT, R30.reuse, R16, PT ;  /* 0x000000101e00720c */ /* 0x040fe20003fa4070 */
[--C-:B------:R-:W-:Y:S01]  /*1260*/  @!P4 IMAD.IADD R5, R5, 0x1, -R30.reuse ;  /* 0x000000010505c824 */ /* 0x100fe200078e0a1e */
[C---:B------:R-:W-:Y:S01]  /*1270*/  ISETP.GT.U32.AND P4, PT, R30.reuse, R7, PT ;  /* 0x000000071e00720c */ /* 0x040fe20003f84070 */
[----:B------:R-:W-:Y:S01]  /*1280*/  @!P2 IMAD.IADD R11, R11, 0x1, -R30 ;  /* 0x000000010b0ba824 */ /* 0x000fe200078e0a1e */
[----:B------:R-:W-:Y:S01]  /*1290*/  ISETP.GT.U32.AND P2, PT, R30, R17, PT ;  /* 0x000000111e00720c */ /* 0x000fe20003f44070 */
[----:B------:R-:W-:Y:S01]  /*12a0*/  IMAD.MOV R6, RZ, RZ, -R6 ;  /* 0x000000ffff067224 */ /* 0x000fe200078e0a06 */
[----:B------:R-:W-:Y:S01]  /*12b0*/  MOV R18, R5 ;  /* 0x0000000500127202 */ /* 0x000fe20000000f00 */
[--C-:B------:R-:W-:Y:S01]  /*12c0*/  @!P1 IMAD.IADD R12, R12, 0x1, -R30.reuse ;  /* 0x000000010c0c9824 */ /* 0x100fe200078e0a1e */
[C---:B------:R-:W-:Y:S01]  /*12d0*/  ISETP.GT.U32.AND P1, PT, R30.reuse, R19, PT ;  /* 0x000000131e00720c */ /* 0x040fe20003f24070 */
[C---:B------:R-:W-:Y:S01]  /*12e0*/  IMAD R29, R30.reuse, R6, R35 ;  /* 0x000000061e1d7224 */ /* 0x040fe200078e0223 */
[----:B------:R-:W-:Y:S01]  /*12f0*/  LOP3.LUT R5, RZ, R21, RZ, 0x33, !PT ;  /* 0x00000015ff057212 */ /* 0x000fe200078e33ff */
[----:B------:R-:W-:Y:S01]  /*1300*/  IMAD R25, R30, R26, R33 ;  /* 0x0000001a1e197224 */ /* 0x000fe200078e0221 */
[----:B------:R-:W2:Y:S01]  /*1310*/  LDS R31, [UR10] ;  /* 0x0000000aff1f7984 */ /* 0x000ea20008000800 */
[--C-:B------:R-:W-:Y:S01]  /*1320*/  @!P3 IMAD.IADD R14, R14, 0x1, -R30.reuse ;  /* 0x000000010e0eb824 */ /* 0x100fe200078e0a1e */
[C---:B------:R-:W-:Y:S01]  /*1330*/  ISETP.GT.U32.AND P3, PT, R30.reuse, R29, PT ;  /* 0x0000001d1e00720c */ /* 0x040fe20003f64070 */
[--C-:B------:R-:W-:Y:S01]  /*1340*/  @!P0 IMAD.IADD R13, R13, 0x1, -R30.reuse ;  /* 0x000000010d0d8824 */ /* 0x100fe200078e0a1e */
[----:B------:R-:W-:Y:S01]  /*1350*/  ISETP.GT.U32.AND P0, PT, R30, R25, PT ;  /* 0x000000191e00720c */ /* 0x000fe20003f04070 */
[--C-:B------:R-:W-:Y:S01]  /*1360*/  @!P5 IMAD.IADD R16, R16, 0x1, -R30.reuse ;  /* 0x000000011010d824 */ /* 0x100fe200078e0a1e */
[----:B------:R-:W-:Y:S01]  /*1370*/  ISETP.GE.AND P5, PT, R34, RZ, PT ;  /* 0x000000ff2200720c */ /* 0x000fe20003fa6270 */
        /* <DEDUP_REMOVED lines=9> */
[C---:B------:R-:W-:Y:S01]  /*1410*/  ISETP.GT.U32.AND P3, PT, R30.reuse, R16, PT ;  /* 0x000000101e00720c */ /* 0x040fe20003f64070 */
[----:B------:R-:W-:Y:S01]  /*1420*/  @!P0 IMAD.IADD R25, R25, 0x1, -R30 ;  /* 0x0000000119198824 */ /* 0x000fe200078e0a1e */
[----:B------:R-:W-:Y:S01]  /*1430*/  ISETP.GE.AND P0, PT, R39, RZ, PT ;  /* 0x000000ff2700720c */ /* 0x000fe20003f06270 */
[----:B------:R-:W-:Y:S01]  /*1440*/  @!P5 IMAD.MOV R11, RZ, RZ, -R11 ;  /* 0x000000ffff0bd224 */ /* 0x000fe200078e0a0b */
[C---:B------:R-:W-:Y:S01]  /*1450*/  ISETP.GT.U32.AND P5, PT, R30.reuse, R7, PT ;  /* 0x000000071e00720c */ /* 0x040fe20003fa4070 */
[----:B------:R-:W-:Y:S01]  /*1460*/  @!P4 IMAD.MOV R12, RZ, RZ, -R12 ;  /* 0x000000ffff0cc224 */ /* 0x000fe200078e0a0c */
[----:B------:R-:W-:Y:S01]  /*1470*/  ISETP.GT.U32.AND P4, PT, R30, R17, PT ;  /* 0x000000111e00720c */ /* 0x000fe20003f84070 */
[----:B------:R-:W-:-:S02]  /*1480*/  IMAD.MOV.U32 R6, RZ, RZ, R14 ;  /* 0x000000ffff067224 */ /* 0x000fc400078e000e */
[----:B------:R-:W-:Y:S01]  /*1490*/  @!P2 IMAD.MOV R13, RZ, RZ, -R13 ;  /* 0x000000ffff0da224 */ /* 0x000fe200078e0a0d */
[C---:B------:R-:W-:Y:S01]  /*14a0*/  ISETP.GT.U32.AND P2, PT, R30.reuse, R19, PT ;  /* 0x000000131e00720c */ /* 0x040fe20003f44070 */
[----:B------:R-:W-:Y:S01]  /*14b0*/  @!P6 IMAD.MOV R18, RZ, RZ, -R18 ;  /* 0x000000ffff12e224 */ /* 0x000fe200078e0a12 */
[C---:B------:R-:W-:Y:S01]  /*14c0*/  ISETP.GT.U32.AND P6, PT, R30.reuse, R25, PT ;  /* 0x000000191e00720c */ /* 0x040fe20003fc4070 */
[----:B------:R-:W-:Y:S01]  /*14d0*/  @!P1 IMAD.MOV R6, RZ, RZ, -R6 ;  /* 0x000000ffff069224 */ /* 0x000fe200078e0a06 */
[----:B------:R-:W-:Y:S01]  /*14e0*/  ISETP.GT.U32.AND P1, PT, R30, R29, PT ;  /* 0x0000001d1e00720c */ /* 0x000fe20003f24070 */
[----:B------:R-:W-:Y:S02]  /*14f0*/  IMAD.MOV.U32 R26, RZ, RZ, R15 ;  /* 0x000000ffff1a7224 */ /* 0x000fe400078e000f */
[----:B------:R-:W-:Y:S01]  /*1500*/  @!P3 IMAD.IADD R16, R16, 0x1, -R30 ;  /* 0x000000011010b824 */ /* 0x000fe200078e0a1e */
[----:B------:R-:W-:Y:S01]  /*1510*/  ISETP.GE.AND P3, PT, R41, RZ, PT ;  /* 0x000000ff2900720c */ /* 0x000fe20003f66270 */
[----:B------:R-:W-:Y:S01]  /*1520*/  @!P0 IMAD.MOV R26, RZ, RZ, -R26 ;  /* 0x000000ffff1a8224 */ /* 0x000fe200078e0a1a */
[----:B------:R-:W-:Y:S01]  /*1530*/  BAR.SYNC.DEFER_BLOCKING 0x0 ;  /* 0x0000000000007b1d */ /* 0x000fe20000010000 */
        /* <DEDUP_REMOVED lines=9> */
[----:B------:R-:W-:Y:S01]  /*15d0*/  @!P1 IMAD.IADD R29, R29, 0x1, -R30 ;  /* 0x000000011d1d9824 */ /* 0x000fe200078e0a1e */
[----:B------:R-:W-:Y:S01]  /*15e0*/  ISETP.GE.AND P1, PT, R3, RZ, PT ;  /* 0x000000ff0300720c */ /* 0x000fe20003f26270 */
[----:B------:R-:W-:Y:S01]  /*15f0*/  IMAD.MOV.U32 R30, RZ, RZ, R7 ;  /* 0x000000ffff1e7224 */ /* 0x000fe200078e0007 */
[----:B--2---:R-:W-:Y:S01]  /*1600*/  R2UR UR15, R31 ;  /* 0x000000001f0f72ca */ /* 0x004fe200000e0000 */
[----:B------:R-:W-:-:S02]  /*1610*/  IMAD.MOV.U32 R28, RZ, RZ, R16 ;  /* 0x000000ffff1c7224 */ /* 0x000fc400078e0010 */
[----:B------:R-:W-:Y:S01]  /*1620*/  @!P3 IMAD.MOV R30, RZ, RZ, -R30 ;  /* 0x000000ffff1eb224 */ /* 0x000fe200078e0a1e */
[----:B------:R-:W-:Y:S01]  /*1630*/  ISETP.GE.AND P3, PT, R2, RZ, PT ;  /* 0x000000ff0200720c */ /* 0x000fe20003f66270 */
[----:B------:R-:W-:Y:S02]  /*1640*/  IMAD.MOV.U32 R32, RZ, RZ, R17 ;  /* 0x000000ffff207224 */ /* 0x000fe400078e0011 */
[----:B------:R-:W-:Y:S02]  /*1650*/  IMAD.MOV.U32 R34, RZ, RZ, R19 ;  /* 0x000000ffff227224 */ /* 0x000fe400078e0013 */
[----:B------:R-:W-:Y:S01]  /*1660*/  @!P0 IMAD.MOV R28, RZ, RZ, -R28 ;  /* 0x000000ffff1c8224 */ /* 0x000fe200078e0a1c */
[----:B------:R-:W-:Y:S01]  /*1670*/  ISETP.NE.AND P0, PT, R21, RZ, PT ;  /* 0x000000ff1500720c */ /* 0x000fe20003f05270 */
[----:B------:R-:W-:Y:S01]  /*1680*/  @!P5 IMAD.MOV R32, RZ, RZ, -R32 ;  /* 0x000000ffff20d224 */ /* 0x000fe200078e0a20 */
[----:B------:R-:W-:Y:S01]  /*1690*/  LOP3.LUT R21, RZ, R20, RZ, 0x33, !PT ;  /* 0x00000014ff157212 */ /* 0x000fe200078e33ff */
[----:B------:R-:W-:Y:S01]  /*16a0*/  @!P4 IMAD.MOV R34, RZ, RZ, -R34 ;  /* 0x000000ffff22c224 */ /* 0x000fe200078e0a22 */
[C---:B------:R-:W-:Y:S01]  /*16b0*/  SEL R16, R5.reuse, R10, !P0 ;  /* 0x0000000a05107207 */ /* 0x040fe20004000000 */
[----:B------:R-:W-:Y:S01]  /*16c0*/  @!P2 IMAD.MOV R25, RZ, RZ, -R25 ;  /* 0x000000ffff19a224 */ /* 0x000fe200078e0a19 */
[C---:B------:R-:W-:Y:S01]  /*16d0*/  SEL R19, R5.reuse, R8, !P0 ;  /* 0x0000000805137207 */ /* 0x040fe20004000000 */
[----:B------:R-:W-:Y:S01]  /*16e0*/  @!P6 IMAD.MOV R29, RZ, RZ, -R29 ;  /* 0x000000ffff1de224 */ /* 0x000fe200078e0a1d */
[C---:B------:R-:W-:Y:S01]  /*16f0*/  SEL R15, R5.reuse, R9, !P0 ;  /* 0x00000009050f7207 */ /* 0x040fe20004000000 */
[----:B------:R-:W-:Y:S01]  /*1700*/  @!P3 IMAD.MOV R22, RZ, RZ, -R22 ;  /* 0x000000ffff16b224 */ /* 0x000fe200078e0a16 */
[C---:B------:R-:W-:Y:S01]  /*1710*/  SEL R17, R5.reuse, R4, !P0 ;  /* 0x0000000405117207 */ /* 0x040fe20004000000 */
[----:B------:R-:W-:Y:S01]  /*1720*/  @!P1 IMAD.MOV R24, RZ, RZ, -R24 ;  /* 0x000000ffff189224 */ /* 0x000fe200078e0a18 */
[----:B------:R-:W-:-:S02]  /*1730*/  SEL R14, R5, R11, !P0 ;  /* 0x0000000b050e7207 */ /* 0x000fc40004000000 */
[C---:B------:R-:W-:Y:S02]  /*1740*/  SEL R10, R5.reuse, R6, !P0 ;  /* 0x00000006050a7207 */ /* 0x040fe40004000000 */
[C---:B------:R-:W-:Y:S02]  /*1750*/  SEL R18, R5.reuse, R18, !P0 ;  /* 0x0000001205127207 */ /* 0x040fe40004000000 */
[C---:B------:R-:W-:Y:S02]  /*1760*/  SEL R12, R5.reuse, R12, !P0 ;  /* 0x0000000c050c7207 */ /* 0x040fe40004000000 */
[C---:B------:R-:W-:Y:S02]  /*1770*/  SEL R13, R5.reuse, R13, !P0 ;  /* 0x0000000d050d7207 */ /* 0x040fe40004000000 */
[C---:B------:R-:W-:Y:S02]  /*1780*/  SEL R7, R5.reuse, R26, !P0 ;  /* 0x0000001a05077207 */ /* 0x040fe40004000000 */
[----:B------:R-:W-:-:S02]  /*1790*/  SEL R11, R5, R28, !P0 ;  /* 0x0000001c050b7207 */ /* 0x000fc40004000000 */
[C---:B------:R-:W-:Y:S02]  /*17a0*/  SEL R6, R5.reuse, R30, !P0 ;  /* 0x0000001e05067207 */ /* 0x040fe40004000000 */
[C---:B------:R-:W-:Y:S02]  /*17b0*/  SEL R9, R5.reuse, R32, !P0 ;  /* 0x0000002005097207 */ /* 0x040fe40004000000 */
[C---:B------:R-:W-:Y:S02]  /*17c0*/  SEL R4, R5.reuse, R34, !P0 ;  /* 0x0000002205047207 */ /* 0x040fe40004000000 */
[----:B------:R-:W-:Y:S01]  /*17d0*/  SEL R8, R5, R25, !P0 ;  /* 0x0000001905087207 */ /* 0x000fe20004000000 */
[----:B------:R-:W-:Y:S01]  /*17e0*/  VIADD R25, R73, 0xfffffffe ;  /* 0xfffffffe49197836 */ /* 0x000fe20000000000 */
[----:B------:R-:W-:Y:S02]  /*17f0*/  SEL R5, R5, R29, !P0 ;  /* 0x0000001d05057207 */ /* 0x000fe40004000000 */
[----:B------:R-:W-:Y:S01]  /*1800*/  ISETP.NE.AND P0, PT, R20, RZ, PT ;  /* 0x000000ff1400720c */ /* 0x000fe20003f05270 */
[----:B------:R-:W-:Y:S01]  /*1810*/  VIADD R20, R73, 0xffffffff ;  /* 0xffffffff49147836 */ /* 0x000fe20000000000 */
[----:B------:R-:W-:-:S02]  /*1820*/  ISETP.GE.U32.AND P5, PT, R25, 0x7fffffdf, PT ;  /* 0x7fffffdf1900780c */ /* 0x000fc40003fa6070 */
[----:B------:R-:W-:Y:S01]  /*1830*/  SEL R214, R21, R22, !P0 ;  /* 0x0000001615d67207 */ /* 0x000fe20004000000 */
[C---:B------:R-:W-:Y:S01]  /*1840*/  VIADD R22, R73.reuse, 0xffffffec ;  /* 0xffffffec49167836 */ /* 0x040fe20000000000 */
[----:B------:R-:W-:Y:S01]  /*1850*/  ISETP.GE.U32.AND P4, PT, R20, 0x7fffffe0, PT ;  /* 0x7fffffe01400780c */ /* 0x000fe20003f86070 */
[----:B------:R-:W-:Y:S01]  /*1860*/  VIADD R20, R73, 0xfffffffd ;  /* 0xfffffffd49147836 */ /* 0x000fe20000000000 */
[----:B------:R-:W-:Y:S01]  /*1870*/  SEL R219, R21, R24, !P0 ;  /* 0x0000001815db7207 */ /* 0x000fe20004000000 */
[C---:B------:R-:W-:Y:S01]  /*1880*/  VIADD R21, R73.reuse, 0xfffffffc ;  /* 0xfffffffc49157836 */ /* 0x040fe20000000000 */
[----:B------:R-:W-:Y:S01]  /*1890*/  ISETP.GE.U32.AND P1, PT, R22, 0x7fffffcd, PT ;  /* 0x7fffffcd1600780c */ /* 0x000fe20003f26070 */
[----:B----4-:R-:W-:Y:S01]  /*18a0*/  IMAD R214, R214, UR6, RZ ;  /* 0x00000006d6d67c24 */ /* 0x010fe2000f8e02ff */
[----:B------:R-:W-:Y:S01]  /*18b0*/  ISETP.GE.U32.AND P2, PT, R20, 0x7fffffde, PT ;  /* 0x7fffffde1400780c */ /* 0x000fe20003f46070 */
[----:B------:R-:W-:Y:S01]  /*18c0*/  VIADD R20, R73, 0xffffffed ;  /* 0xffffffed49147836 */ /* 0x000fe20000000000 */
[----:B------:R-:W-:Y:S01]  /*18d0*/  ISETP.GE.U32.AND P0, PT, R21, 0x7fffffdd, PT ;  /* 0x7fffffdd1500780c */ /* 0x000fe20003f06070 */
[C---:B------:R-:W-:Y:S01]  /*18e0*/  VIADD R21, R73.reuse, 0xffffffee ;  /* 0xffffffee49157836 */ /* 0x040fe20000000000 */
[----:B------:R-:W-:Y:S01]  /*18f0*/  SEL R24, RZ, 0x1, P1 ;  /* 0x00000001ff187807 */ /* 0x000fe20000800000 */
[----:B------:R-:W-:Y:S01]  /*1900*/  IMAD.SHL.U32 R45, R214, 0x4, RZ ;  /* 0x00000004d62d7824 */ /* 0x000fe200078e00ff */
[----:B------:R-:W-:Y:S01]  /*1910*/  ISETP.GE.U32.AND P3, PT, R20, 0x7fffffce, PT ;  /* 0x7fffffce1400780c */ /* 0x000fe20003f66070 */
[----:B------:R-:W-:Y:S01]  /*1920*/  VIADD R20, R73, 0xffffffef ;  /* 0xffffffef49147836 */ /* 0x000fe20000000000 */
[----:B------:R-:W-:Y:S01]  /*1930*/  ISETP.GE.U32.AND P1, PT, R21, 0x7fffffcf, PT ;  /* 0x7fffffcf1500780c */ /* 0x000fe20003f26070 */
[C---:B------:R-:W-:Y:S01]  /*1940*/  VIADD R21, R73.reuse, 0xffffffe8 ;  /* 0xffffffe849157836 */ /* 0x040fe20000000000 */
[----:B------:R-:W-:Y:S01]  /*1950*/  SEL R29, RZ, 0x1fffe, P3 ;  /* 0x0001fffeff1d7807 */ /* 0x000fe20001800000 */
[----:B------:R2:W-:Y:S01]  /*1960*/  STL [R1+0x5c], R45 ;  /* 0x00005c2d01007387 */ /* 0x0005e20000100800 */
[----:B------:R-:W-:Y:S01]  /*1970*/  ISETP.GE.U32.AND P3, PT, R20, 0x7fffffd0, PT ;  /* 0x7fffffd01400780c */ /* 0x000fe20003f66070 */
[----:B------:R-:W-:Y:S01]  /*1980*/  VIADD R20, R73, 0xffffffe9 ;  /* 0xffffffe949147836 */ /* 0x000fe20000000000 */
[----:B------:R-:W-:Y:S01]  /*1990*/  SEL R22, RZ, 0x4, P1 ;  /* 0x00000004ff167807 */ /* 0x000fe20000800000 */
[----:B------:R-:W-:Y:S01]  /*19a0*/  IMAD R219, R219, UR6, RZ ;  /* 0x00000006dbdb7c24 */ /* 0x000fe2000f8e02ff */
[----:B------:R-:W-:Y:S01]  /*19b0*/  ISETP.GE.U32.AND P1, PT, R21, 0x7fffffc9, PT ;  /* 0x7fffffc91500780c */ /* 0x000fe20003f26070 */
[----:B------:R-:W-:Y:S01]  /*19c0*/  VIADD R21, R73, 0xffffffea ;  /* 0xffffffea49157836 */ /* 0x000fe20000000000 */
[----:B------:R-:W-:-:S02]  /*19d0*/  SEL R25, RZ, 0x7fff8, P3 ;  /* 0x0007fff8ff197807 */ /* 0x000fc40001800000 */
[----:B------:R-:W-:Y:S01]  /*19e0*/  ISETP.GE.U32.AND P3, PT, R20, 0x7fffffca, PT ;  /* 0x7fffffca1400780c */ /* 0x000fe20003f66070 */
[----:B------:R-:W-:Y:S01]  /*19f0*/  VIADD R20, R73, 0xffffffeb ;  /* 0xffffffeb49147836 */ /* 0x000fe20000000000 */
[----:B------:R-:W-:Y:S02]  /*1a00*/  SEL R28, RZ, 0x1, P1 ;  /* 0x00000001ff1c7807 */ /* 0x000fe40000800000 */
[----:B------:R-:W-:Y:S01]  /*1a10*/  ISETP.GE.U32.AND P1, PT, R21, 0x7fffffcb, PT ;  /* 0x7fffffcb1500780c */ /* 0x000fe20003f26070 */
[C---:B------:R-:W-:Y:S01]  /*1a20*/  VIADD R21, R73.reuse, 0xffffffe4 ;  /* 0xffffffe449157836 */ /* 0x040fe20000000000 */
[----:B------:R-:W-:Y:S02]  /*1a30*/  SEL R33, RZ, 0x1fffe, P3 ;  /* 0x0001fffeff217807 */ /* 0x000fe40001800000 */
[----:B------:R-:W-:Y:S01]  /*1a40*/  ISETP.GE.U32.AND P3, PT, R20, 0x7fffffcc, PT ;  /* 0x7fffffcc1400780c */ /* 0x000fe20003f66070 */
[----:B------:R-:W-:Y:S01]  /*1a50*/  VIADD R20, R73, 0xffffffe5 ;  /* 0xffffffe549147836 */ /* 0x000fe20000000000 */
[----:B------:R-:W-:-:S02]  /*1a60*/  SEL R26, RZ, 0x4, P1 ;  /* 0x00000004ff1a7807 */ /* 0x000fc40000800000 */
[----:B------:R-:W-:Y:S01]  /*1a70*/  ISETP.GE.U32.AND P1, PT, R21, 0x7fffffc5, PT ;  /* 0x7fffffc51500780c */ /* 0x000fe20003f26070 */
[C---:B------:R-:W-:Y:S01]  /*1a80*/  VIADD R21, R73.reuse, 0xffffffe6 ;  /* 0xffffffe649157836 */ /* 0x040fe20000000000 */
[----:B------:R-:W-:Y:S02]  /*1a90*/  SEL R31, RZ, 0x7fff8, P3 ;  /* 0x0007fff8ff1f7807 */ /* 0x000fe40001800000 */
[----:B------:R-:W-:Y:S01]  /*1aa0*/  ISETP.GE.U32.AND P3, PT, R20, 0x7fffffc6, PT ;  /* 0x7fffffc61400780c */ /* 0x000fe20003f66070 */
[----:B------:R-:W-:Y:S01]  /*1ab0*/  VIADD R20, R73, 0xffffffe1 ;  /* 0xffffffe149147836 */ /* 0x000fe20000000000 */
[----:B------:R-:W-:Y:S02]  /*1ac0*/  SEL R32, RZ, 0x1, P1 ;  /* 0x00000001ff207807 */ /* 0x000fe40000800000 */
[----:B------:R-:W-:Y:S01]  /*1ad0*/  ISETP.GE.U32.AND P1, PT, R21, 0x7fffffc7, PT ;  /* 0x7fffffc71500780c */ /* 0x000fe20003f26070 */
[----:B------:R-:W-:Y:S01]  /*1ae0*/  VIADD R21, R73, 0xffffffe7 ;  /* 0xffffffe749157836 */ /* 0x000fe20000000000 */
[----:B------:R-:W-:-:S02]  /*1af0*/  SEL R37, RZ, 0x1fffe, P3 ;  /* 0x0001fffeff257807 */ /* 0x000fc40001800000 */
[----:B------:R-:W-:Y:S01]  /*1b00*/  ISETP.GE.U32.AND P6, PT, R20, 0x7fffffc2, PT ;  /* 0x7fffffc21400780c */ /* 0x000fe20003fc6070 */
[----:B------:R-:W-:Y:S01]  /*1b10*/  VIADD R20, R73, 0xffffffe3 ;  /* 0xffffffe349147836 */ /* 0x000fe20000000000 */
[----:B------:R-:W-:Y:S02]  /*1b20*/  ISETP.GE.U32.AND P3, PT, R21, 0x7fffffc8, PT ;  /* 0x7fffffc81500780c */ /* 0x000fe40003f66070 */
[----:B------:R-:W-:Y:S02]  /*1b30*/  IADD3 R21, PT, PT, R73, -0x1e, RZ ;  /* 0xffffffe249157810 */ /* 0x000fe40007ffe0ff */
[----:B------:R-:W-:Y:S02]  /*1b40*/  SEL R30, RZ, 0x4, P1 ;  /* 0x00000004ff1e7807 */ /* 0x000fe40000800000 */
[----:B------:R-:W-:Y:S02]  /*1b50*/  SEL R36, RZ, 0x1fffe, P6 ;  /* 0x0001fffeff247807 */ /* 0x000fe40003000000 */
[----:B------:R-:W-:-:S02]  /*1b60*/  ISETP.GE.U32.AND P1, PT, R21, 0x7fffffc3, PT ;  /* 0x7fffffc31500780c */ /* 0x000fc40003f26070 */
[----:B------:R-:W-:Y:S02]  /*1b70*/  ISETP.GE.U32.AND P6, PT, R20, 0x7fffffc4, PT ;  /* 0x7fffffc41400780c */ /* 0x000fe40003fc6070 */
[----:B------:R-:W-:Y:S02]  /*1b80*/  SEL R35, RZ, 0x7fff8, P3 ;  /* 0x0007fff8ff237807 */ /* 0x000fe40001800000 */
[----:B------:R-:W-:Y:S02]  /*1b90*/  ISETP.NE.U32.AND P3, PT, R23, RZ, PT ;  /* 0x000000ff1700720c */ /* 0x000fe40003f65070 */
[----:B------:R-:W-:Y:S02]  /*1ba0*/  SEL R34, RZ, 0x4, P1 ;  /* 0x00000004ff227807 */ /* 0x000fe40000800000 */
[----:B------:R-:W-:Y:S01]  /*1bb0*/  SEL R23, RZ, 0x7fff8, P6 ;  /* 0x0007fff8ff177807 */ /* 0x000fe20003000000 */
[----:B-12---:R-:W-:Y:S08]  /*1bc0*/  BRA.U UP0, `(.L_x_5) ;  /* 0x0000000100187547 */ /* 0x006ff0000b800000 */
[----:B------:R-:W-:Y:S01]  /*1bd0*/  ELECT P1, URZ, PT ;  /* 0x0000000000ff782f */ /* 0x000fe20003820000 */
[----:B------:R-:W-:Y:S01]  /*1be0*/  IMAD.MOV.U32 R20, RZ, RZ, 0x1 ;  /* 0x00000001ff147424 */ /* 0x000fe200078e00ff */
[----:B------:R-:W-:Y:S01]  /*1bf0*/  UMOV UR6, 0x40 ;  /* 0x0000004000067882 */ /* 0x000fe20000000000 */
[----:B------:R-:W-:Y:S01]  /*1c00*/  UVIRTCOUNT.DEALLOC.SMPOOL 0x80 ;  /* 0x000000800000784c */ /* 0x000fe20000000000 */
[----:B------:R-:W-:-:S09]  /*1c10*/  ULEA UR6, UR5, UR6, 0x18 ;  /* 0x0000000605067291 */ /* 0x000fd2000f8ec0ff */
[----:B------:R1:W-:Y:S03]  /*1c20*/  @P1 STS.U8 [UR6], R20 ;  /* 0x00000014ff001988 */ /* 0x0003e60008000006 */
.L_x_5:
[----:B------:R-:W-:Y:S01]  /*1c30*/  UIADD3 UR11, UPT, UPT, UR15, UR4, URZ ;  /* 0x000000040f0b7290 */ /* 0x000fe2000fffe0ff */
[----:B------:R-:W-:Y:S01]  /*1c40*/  IADD3 R240, P1, PT, R45, UR20, RZ ;  /* 0x000000142df07c10 */ /* 0x000fe2000ff3e0ff */
[----:B------:R-:W-:Y:S01]  /*1c50*/  VOTEU.ALL UP1, P3 ;  /* 0x0000000000ff7886 */ /* 0x000fe20001820000 */
[----:B------:R-:W-:Y:S01]  /*1c60*/  UIADD3 UR12, UPT, UPT, UR10, 0x16000, URZ ;  /* 0x000160000a0c7890 */ /* 0x000fe2000fffe0ff */
[----:B------:R-:W-:Y:S01]  /*1c70*/  IMAD.SHL.U32 R21, R219, 0x4, RZ ;  /* 0x00000004db157824 */ /* 0x000fe200078e00ff */
[----:B------:R-:W-:Y:S01]  /*1c80*/  LEA.HI.X.SX32 R241, R214, UR21, 0x2, P1 ;  /* 0x00000015d6f17c11 */ /* 0x000fe200088f16ff */
[----:B-1----:R-:W-:Y:S01]  /*1c90*/  VIADD R20, R73, 0xfffffffb ;  /* 0xfffffffb49147836 */ /* 0x002fe20000000000 */
[----:B------:R-:W-:-:S04]  /*1ca0*/  @!UP1 UIADD3 UR16, UPT, UPT, -UR7, 0x100000, URZ ;  /* 0x0010000007109890 */ /* 0x000fc8000fffe1ff */
[----:B------:R-:W-:Y:S02]  /*1cb0*/  @!UP1 USHF.L.U32 UR17, UR16, 0xb, URZ ;  /* 0x0000000b10119899 */ /* 0x000fe400080006ff */
[----:B------:R-:W-:Y:S01]  /*1cc0*/  @!UP1 USHF.L.U32 UR16, UR16, 0x1, URZ ;  /* 0x0000000110109899 */ /* 0x000fe200080006ff */
[----:B------:R-:W-:Y:S01]  /*1cd0*/  VOTEU.ALL UP2, P3 ;  /* 0x0000000000ff7886 */ /* 0x000fe20001840000 */
[----:B------:R-:W-:Y:S01]  /*1ce0*/  STTM.x128 tmem[UR11], RZ ;  /* 0x000000ff000079ed */ /* 0x000fe200083c000b */
[----:B------:R-:W1:Y:S01]  /*1cf0*/  FENCE.VIEW.ASYNC.T ;  /* 0x00000000000073c6 */ /* 0x000e620000000200 */
[----:B------:R-:W-:-:S04]  /*1d00*/  @!UP1 UIADD3 UR4, UPT, UPT, -UR7, 0x100000, URZ ;  /* 0x0010000007049890 */ /* 0x000fc8000fffe1ff */
[----:B------:R-:W-:Y:S02]  /*1d10*/  @!UP1 USHF.L.U32 UR5, UR4, 0xb, URZ ;  /* 0x0000000b04059899 */ /* 0x000fe400080006ff */
[----:B------:R-:W-:Y:S01]  /*1d20*/  @!UP1 USHF.L.U32 UR4, UR4, 0x1, URZ ;  /* 0x0000000104049899 */ /* 0x000fe200080006ff */
[----:B-1----:R-:W-:Y:S01]  /*1d30*/  BAR.SYNC.DEFER_BLOCKING 0x0 ;  /* 0x0000000000007b1d */ /* 0x002fe20000010000 */
[----:B------:R-:W-:Y:S01]  /*1d40*/  IADD3 R238, P1, PT, R21, UR20, RZ ;  /* 0x0000001415ee7c10 */ /* 0x000fe2000ff3e0ff */
[----:B------:R-:W-:Y:S01]  /*1d50*/  VIADD R252, R70, UR10 ;  /* 0x0000000a46fc7c36 */ /* 0x000fe20008000000 */
[----:B------:R-:W-:Y:S01]  /*1d60*/  LOP3.LUT R51, R27, 0x1f, RZ, 0xc0, !PT ;  /* 0x0000001f1b337812 */ /* 0x000fe200078ec0ff */
[----:B------:R-:W-:Y:S01]  /*1d70*/  IMAD.WIDE R236, R76, 0x4, R240 ;  /* 0x000000044cec7825 */ /* 0x000fe200078e02f0 */
[----:B------:R-:W-:Y:S01]  /*1d80*/  LEA.HI.X.SX32 R239, R219, UR21, 0x2, P1 ;  /* 0x00000015dbef7c11 */ /* 0x000fe200088f16ff */
[----:B------:R-:W-:Y:S01]  /*1d90*/  VOTEU.ALL UP1, P3 ;  /* 0x0000000000ff7886 */ /* 0x000fe20001820000 */
[----:B------:R-:W-:Y:S01]  /*1da0*/  ISETP.GE.U32.AND P1, PT, R20, 0x7fffffdc, PT ;  /* 0x7fffffdc1400780c */ /* 0x000fe20003f26070 */
[----:B------:R-:W-:Y:S01]  /*1db0*/  VIADD R20, R73, 0xfffffffa ;  /* 0xfffffffa49147836 */ /* 0x000fe20000000000 */
[----:B------:R1:W-:Y:S01]  /*1dc0*/  STL [R1+0x58], R21 ;  /* 0x0000581501007387 */ /* 0x0003e20000100800 */
[----:B------:R-:W-:-:S04]  /*1dd0*/  IMAD.WIDE R234, R76, 0x4, R238 ;  /* 0x000000044cea7825 */ /* 0x000fc800078e02ee */
[----:B------:R-:W-:Y:S02]  /*1de0*/  IMAD.SHL.U32 R38, R76, 0x2, RZ ;  /* 0x000000024c267824 */ /* 0x000fe400078e00ff */
[----:B------:R-:W-:Y:S02]  /*1df0*/  IMAD.IADD R28, R28, 0x1, R33 ;  /* 0x000000011c1c7824 */ /* 0x000fe400078e0221 */
[----:B------:R-:W-:Y:S01]  /*1e00*/  IMAD.WIDE R232, R38, 0x4, R240 ;  /* 0x0000000426e87825 */ /* 0x000fe200078e02f0 */
[----:B------:R2:W-:Y:S02]  /*1e10*/  STL [R1+0x110], R38 ;  /* 0x0001102601007387 */ /* 0x0005e40000100800 */
[----:B------:R-:W-:Y:S01]  /*1e20*/  LOP3.LUT R28, R28, 0x3, RZ, 0xc0, !PT ;  /* 0x000000031c1c7812 */ /* 0x000fe200078ec0ff */
[----:B------:R-:W-:Y:S01]  /*1e30*/  IMAD.WIDE R230, R38, 0x4, R238 ;  /* 0x0000000426e67825 */ /* 0x000fe200078e02ee */
[----:B------:R-:W3:Y:S02]  /*1e40*/  FENCE.VIEW.ASYNC.S ;  /* 0x00000000000073c6 */ /* 0x000ee40000000000 */
[----:B---3--:R-:W3:Y:S02]  /*1e50*/  @!UP1 SYNCS.EXCH.64 URZ, [UR12], UR16 ;  /* 0x000000100cff95b2 */ /* 0x008ee40008000100 */
[----:B---3--:R-:W-:Y:S01]  /*1e60*/  BAR.SYNC.DEFER_BLOCKING 0x0 ;  /* 0x0000000000007b1d */ /* 0x008fe20000010000 */
[----:B-1----:R-:W-:Y:S01]  /*1e70*/  IMAD R21, R76, 0x3, RZ ;  /* 0x000000034c157824 */ /* 0x002fe200078e02ff */
[----:B------:R-:W-:Y:S01]  /*1e80*/  IADD3 R26, PT, PT, R28, R31, R26 ;  /* 0x0000001f1c1a7210 */ /* 0x000fe20007ffe01a */
[----:B------:R-:W-:-:S02]  /*1e90*/  IMAD R39, R76, 0x9, RZ ;  /* 0x000000094c277824 */ /* 0x000fc400078e02ff */
[----:B--2---:R-:W-:Y:S02]  /*1ea0*/  IMAD.SHL.U32 R38, R76, 0x4, RZ ;  /* 0x000000044c267824 */ /* 0x004fe400078e00ff */
[C---:B------:R-:W-:Y:S01]  /*1eb0*/  IMAD.WIDE R228, R21.reuse, 0x4, R240 ;  /* 0x0000000415e47825 */ /* 0x040fe200078e02f0 */
[----:B------:R1:W-:Y:S03]  /*1ec0*/  STL [R1+0x10c], R21 ;  /* 0x00010c1501007387 */ /* 0x0003e60000100800 */
[----:B------:R-:W-:Y:S01]  /*1ed0*/  IMAD.WIDE R226, R21, 0x4, R238 ;  /* 0x0000000415e27825 */ /* 0x000fe200078e02ee */
[----:B------:R2:W-:Y:S03]  /*1ee0*/  STL [R1+0x108], R38 ;  /* 0x0001082601007387 */ /* 0x0005e60000100800 */
[----:B------:R-:W-:-:S04]  /*1ef0*/  IMAD.WIDE R224, R38, 0x4, R240 ;  /* 0x0000000426e07825 */ /* 0x000fc800078e02f0 */
[----:B-1----:R-:W-:Y:S02]  /*1f00*/  IMAD R21, R76, 0x5, RZ ;  /* 0x000000054c157824 */ /* 0x002fe400078e02ff */
[----:B------:R-:W-:Y:S01]  /*1f10*/  IMAD.WIDE R222, R38, 0x4, R238 ;  /* 0x0000000426de7825 */ /* 0x000fe200078e02ee */
[----:B------:R1:W3:Y:S02]  /*1f20*/  @!UP2 SYNCS.EXCH.64 URZ, [UR10+0x16008], UR4 ;  /* 0x016008040affa5b2 */ /* 0x0002e40008000100 */
[----:B------:R-:W-:Y:S01]  /*1f30*/  @!PT LDS RZ, [RZ] ;  /* 0x00000000fffff984 */ /* 0x000fe20000000800 */
[----:B------:R-:W-:Y:S01]  /*1f40*/  @!PT LDS RZ, [RZ] ;  /* 0x00000000fffff984 */ /* 0x000fe20000000800 */
[----:B------:R-:W-:Y:S01]  /*1f50*/  @!PT LDS RZ, [RZ] ;  /* 0x00000000fffff984 */ /* 0x000fe20000000800 */
[----:B---3--:R-:W-:Y:S01]  /*1f60*/  LDGSTS.E [R252], desc[UR18][R240.64], !P4 ;  /* 0x00000000f0fc7fae */ /* 0x008fe2000e1a1012 */
[----:B--2---:R-:W-:Y:S02]  /*1f70*/  IMAD R38, R76, 0x6, RZ ;  /* 0x000000064c267824 */ /* 0x004fe400078e02ff */
[----:B------:R-:W-:Y:S01]  /*1f80*/  IMAD.WIDE R220, R21, 0x4, R240 ;  /* 0x0000000415dc7825 */ /* 0x000fe200078e02f0 */
[----:B------:R-:W-:Y:S01]  /*1f90*/  LDGSTS.E [R252+0x200], desc[UR18][R238.64], !P4 ;  /* 0x00200000eefc7fae */ /* 0x000fe2000e1a1012 */
[----:B------:R-:W-:-:S02]  /*1fa0*/  ISETP.GE.U32.AND P4, PT, R20, 0x7fffffdb, PT ;  /* 0x7fffffdb1400780c */ /* 0x000fc40003f86070 */
[----:B------:R-:W-:Y:S01]  /*1fb0*/  VIADD R20, R73, 0xfffffff9 ;  /* 0xfffffff949147836 */ /* 0x000fe20000000000 */
[----:B------:R2:W-:Y:S01]  /*1fc0*/  LDGSTS.E [R252+0x400], desc[UR18][R236.64], !P5 ;  /* 0x00400000ecfc7fae */ /* 0x0005e2000e9a1012 */
[----:B------:R-:W-:Y:S01]  /*1fd0*/  IMAD.WIDE R212, R21, 0x4, R238 ;  /* 0x0000000415d47825 */ /* 0x000fe200078e02ee */
[----:B-1----:R-:W1:Y:S02]  /*1fe0*/  LDCU UR4, c[0x0][0x3b0] ;  /* 0x00007600ff0477ac */ /* 0x002e640008000800 */
[----:B------:R3:W-:Y:S01]  /*1ff0*/  LDGSTS.E [R252+0x600], desc[UR18][R234.64], !P5 ;  /* 0x00600000eafc7fae */ /* 0x0007e2000e9a1012 */
[----:B------:R-:W-:Y:S01]  /*2000*/  ISETP.GE.U32.AND P5, PT, R20, 0x7fffffda, PT ;  /* 0x7fffffda1400780c */ /* 0x000fe20003fa6070 */
[----:B------:R-:W-:Y:S02]  /*2010*/  VIADD R20, R73, 0xfffffff8 ;  /* 0xfffffff849147836 */ /* 0x000fe40000000000 */
[----:B------:R4:W-:Y:S01]  /*2020*/  LDGSTS.E [R252+0x800], desc[UR18][R232.64], !P2 ;  /* 0x00800000e8fc7fae */ /* 0x0009e2000d1a1012 */
[----:B------:R-:W-:-:S03]  /*2030*/  IMAD.WIDE R74, R38, 0x4, R240 ;  /* 0x00000004264a7825 */ /* 0x000fc600078e02f0 */
        /* <DEDUP_REMOVED lines=8> */
[----:B------:R1:W-:Y:S01]  /*20c0*/  STL [R1+0x104], R21 ;  /* 0x0001041501007387 */ /* 0x0003e20000100800 */
[----:B------:R-:W-:Y:S02]  /*20d0*/  IMAD.IADD R32, R32, 0x1, R37 ;  /* 0x0000000120207824 */ /* 0x000fe400078e0225 */
[C---:B------:R-:W-:Y:S01]  /*20e0*/  IMAD.WIDE R88, R39.reuse, 0x4, R240 ;  /* 0x0000000427587825 */ /* 0x040fe200078e02f0 */
[----:B------:R2:W-:Y:S02]  /*20f0*/  STL [R1+0x100], R38 ;  /* 0x0001002601007387 */ /* 0x0005e40000100800 */
[----:B------:R-:W-:Y:S01]  /*2100*/  LOP3.LUT R32, R32, 0x3, RZ, 0xc0, !PT ;  /* 0x0000000320207812 */ /* 0x000fe200078ec0ff */
[----:B------:R-:W-:Y:S01]  /*2110*/  IMAD.WIDE R90, R39, 0x4, R238 ;  /* 0x00000004275a7825 */ /* 0x000fe200078e02ee */
[----:B------:R3:W-:Y:S02]  /*2120*/  LDGSTS.E [R252+0x1000], desc[UR18][R224.64], !P1 ;  /* 0x01000000e0fc7fae */ /* 0x0007e4000c9a1012 */
[----:B------:R-:W-:Y:S01]  /*2130*/  IADD3 R30, PT, PT, R32, R35, R30 ;  /* 0x00000023201e7210 */ /* 0x000fe20007ffe01e */
[----:B-1----:R-:W-:Y:S01]  /*2140*/  IMAD R21, R76, 0x7, RZ ;  /* 0x000000074c157824 */ /* 0x002fe200078e02ff */
[----:B------:R1:W-:Y:S01]  /*2150*/  LDGSTS.E [R252+0x1200], desc[UR18][R222.64], !P1 ;  /* 0x01200000defc7fae */ /* 0x0003e2000c9a1012 */
[----:B------:R-:W-:Y:S01]  /*2160*/  ISETP.GE.U32.AND P1, PT, R20, 0x7fffffd7, PT ;  /* 0x7fffffd71400780c */ /* 0x000fe20003f26070 */
[----:B--2---:R-:W-:-:S02]  /*2170*/  IMAD.SHL.U32 R38, R76, 0x8, RZ ;  /* 0x000000084c267824 */ /* 0x004fc400078e00ff */
[C---:B------:R-:W-:Y:S01]  /*2180*/  IMAD.WIDE R80, R21.reuse, 0x4, R240 ;  /* 0x0000000415507825 */ /* 0x040fe200078e02f0 */
[----:B------:R2:W-:Y:S03]  /*2190*/  LDGSTS.E [R252+0x1400], desc[UR18][R220.64], !P4 ;  /* 0x01400000dcfc7fae */ /* 0x0005e6000e1a1012 */
[----:B------:R-:W-:Y:S01]  /*21a0*/  IMAD.WIDE R82, R21, 0x4, R238 ;  /* 0x0000000415527825 */ /* 0x000fe200078e02ee */
[----:B------:R1:W-:Y:S03]  /*21b0*/  LDGSTS.E [R252+0x1600], desc[UR18][R212.64], !P4 ;  /* 0x01600000d4fc7fae */ /* 0x0003e6000e1a1012 */
[C---:B------:R-:W-:Y:S01]  /*21c0*/  IMAD.WIDE R84, R38.reuse, 0x4, R240 ;  /* 0x0000000426547825 */ /* 0x040fe200078e02f0 */
[----:B------:R1:W-:Y:S03]  /*21d0*/  STL [R1+0xfc], R21 ;  /* 0x0000fc1501007387 */ /* 0x0003e60000100800 */
[----:B------:R-:W-:Y:S01]  /*21e0*/  IMAD.WIDE R86, R38, 0x4, R238 ;  /* 0x0000000426567825 */ /* 0x000fe200078e02ee */
[----:B------:R2:W-:Y:S03]  /*21f0*/  LDGSTS.E [R252+0x1800], desc[UR18][R74.64], !P5 ;  /* 0x018000004afc7fae */ /* 0x0005e6000e9a1012 */
[----:B------:R-:W-:Y:S01]  /*2200*/  VIADD R20, R73, 0xfffffff5 ;  /* 0xfffffff549147836 */ /* 0x000fe20000000000 */
[----:B------:R2:W-:Y:S01]  /*2210*/  LDGSTS.E [R252+0x1a00], desc[UR18][R78.64], !P5 ;  /* 0x01a000004efc7fae */ /* 0x0005e2000e9a1012 */
[----:B------:R-:W-:-:S02]  /*2220*/  IMAD.IADD R24, R24, 0x1, R29 ;  /* 0x0000000118187824 */ /* 0x000fc400078e021d */
[C---:B-1----:R-:W-:Y:S01]  /*2230*/  VIADD R21, R73.reuse, 0xffffffe0 ;  /* 0xffffffe049157836 */ /* 0x042fe20000000000 */
[----:B------:R1:W-:Y:S01]  /*2240*/  LDGSTS.E [R252+0x1c00], desc[UR18][R80.64], !P2 ;  /* 0x01c0000050fc7fae */ /* 0x0003e2000d1a1012 */
[----:B------:R-:W-:Y:S01]  /*2250*/  ISETP.GE.U32.AND P4, PT, R20, 0x7fffffd6, PT ;  /* 0x7fffffd61400780c */ /* 0x000fe20003f86070 */
[C---:B------:R-:W-:Y:S01]  /*2260*/  VIADD R20, R73.reuse, 0xfffffff4 ;  /* 0xfffffff449147836 */ /* 0x040fe20000000000 */
[----:B------:R-:W-:Y:S01]  /*2270*/  LOP3.LUT R24, R24, 0x3, RZ, 0xc0, !PT ;  /* 0x0000000318187812 */ /* 0x000fe200078ec0ff */
[----:B------:R1:W-:Y:S01]  /*2280*/  LDGSTS.E [R252+0x1e00], desc[UR18][R82.64], !P2 ;  /* 0x01e0000052fc7fae */ /* 0x0003e2000d1a1012 */
[----:B------:R-:W-:Y:S02]  /*2290*/  IMAD.SHL.U32 R26, R26, 0x100, RZ ;  /* 0x000001001a1a7824 */ /* 0x000fe400078e00ff */
[----:B------:R-:W-:Y:S01]  /*22a0*/  ISETP.GE.U32.AND P5, PT, R20, 0x7fffffd5, PT ;  /* 0x7fffffd51400780c */ /* 0x000fe20003fa6070 */
[----:B------:R1:W-:Y:S01]  /*22b0*/  LDGSTS.E [R252+0x2000], desc[UR18][R84.64], !P0 ;  /* 0x0200000054fc7fae */ /* 0x0003e2000c1a1012 */
[----:B------:R-:W-:Y:S01]  /*22c0*/  VIADD R20, R73, 0xfffffff3 ;  /* 0xfffffff349147836 */ /* 0x000fe20000000000 */
[----:B------:R-:W-:Y:S01]  /*22d0*/  IADD3 R22, PT, PT, R24, R25, R22 ;  /* 0x0000001918167210 */ /* 0x000fe20007ffe016 */
[C---:B------:R-:W-:Y:S01]  /*22e0*/  IMAD R25, R76.reuse, 0xc, RZ ;  /* 0x0000000c4c197824 */ /* 0x040fe200078e02ff */
[----:B------:R1:W-:Y:S01]  /*22f0*/  LDGSTS.E [R252+0x2200], desc[UR18][R86.64], !P0 ;  /* 0x0220000056fc7fae */ /* 0x0003e2000c1a1012 */
[----:B------:R-:W-:Y:S01]  /*2300*/  ISETP.GE.U32.AND P0, PT, R21, 0x7fffffc1, PT ;  /* 0x7fffffc11500780c */ /* 0x000fe20003f06070 */
[----:B------:R-:W-:Y:S01]  /*2310*/  IMAD R24, R76, 0xd, RZ ;  /* 0x0000000d4c187824 */ /* 0x000fe200078e02ff */
[----:B------:R-:W-:Y:S01]  /*2320*/  ISETP.GE.U32.AND P2, PT, R20, 0x7fffffd4, PT ;  /* 0x7fffffd41400780c */ /* 0x000fe20003f46070 */
[----:B------:R1:W-:Y:S01]  /*2330*/  STL [R1+0xf8], R38 ;  /* 0x0000f82601007387 */ /* 0x0003e20000100800 */
[----:B------:R-:W-:Y:S01]  /*2340*/  SEL R33, RZ, 0x1, P0 ;  /* 0x00000001ff217807 */ /* 0x000fe20000000000 */
[----:B------:R-:W-:-:S02]  /*2350*/  VIADD R20, R73, 0xfffffff2 ;  /* 0xfffffff249147836 */ /* 0x000fc40000000000 */
[----:B------:R2:W-:Y:S01]  /*2360*/  LDGSTS.E [R252+0x2400], desc[UR18][R88.64], !P1 ;  /* 0x0240000058fc7fae */ /* 0x0005e2000c9a1012 */
[----:B------:R-:W-:-:S03]  /*2370*/  IMAD.WIDE R100, R25, 0x4, R240 ;  /* 0x0000000419647825 */ /* 0x000fc600078e02f0 */
[----:B------:R-:W-:Y:S01]  /*2380*/  STL [R1+0xf4], R39 ;  /* 0x0000f42701007387 */ /* 0x000fe20000100800 */
[----:B------:R-:W-:Y:S02]  /*2390*/  IMAD.IADD R33, R33, 0x1, R36 ;  /* 0x0000000121217824 */ /* 0x000fe400078e0224 */
[----:B-1----:R-:W-:Y:S01]  /*23a0*/  IMAD R38, R76, 0xa, RZ ;  /* 0x0000000a4c267824 */ /* 0x002fe200078e02ff */
[----:B------:R1:W-:Y:S01]  /*23b0*/  LDGSTS.E [R252+0x2600], desc[UR18][R90.64], !P1 ;  /* 0x026000005afc7fae */ /* 0x0003e2000c9a1012 */
[----:B------:R-:W-:Y:S01]  /*23c0*/  ISETP.GE.U32.AND P1, PT, R20, 0x7fffffd3, PT ;  /* 0x7fffffd31400780c */ /* 0x000fe20003f26070 */
[----:B------:R-:W-:Y:S01]  /*23d0*/  VIADD R20, R73, 0xfffffff1 ;  /* 0xfffffff149147836 */ /* 0x000fe20000000000 */
[----:B------:R-:W-:Y:S01]  /*23e0*/  LOP3.LUT R33, R33, 0x3, RZ, 0xc0, !PT ;  /* 0x0000000321217812 */ /* 0x000fe200078ec0ff */
[C---:B------:R-:W-:Y:S01]  /*23f0*/  IMAD.WIDE R92, R38.reuse, 0x4, R240 ;  /* 0x00000004265c7825 */ /* 0x040fe200078e02f0 */
[----:B------:R1:W-:Y:S02]  /*2400*/  STL [R1+0xf0], R38 ;  /* 0x0000f02601007387 */ /* 0x0003e40000100800 */
[----:B------:R-:W-:Y:S01]  /*2410*/  IADD3 R23, PT, PT, R33, R23, R34 ;  /* 0x0000001721177210 */ /* 0x000fe20007ffe022 */
[----:B------:R-:W-:Y:S01]  /*2420*/  IMAD.WIDE R94, R38, 0x4, R238 ;  /* 0x00000004265e7825 */ /* 0x000fe200078e02ee */
[----:B------:R2:W-:Y:S01]  /*2430*/  LDGSTS.E [R252+0x2800], desc[UR18][R92.64], !P4 ;  /* 0x028000005cfc7fae */ /* 0x0005e2000e1a1012 */
[----:B------:R-:W-:-:S02]  /*2440*/  IADD3 R34, PT, PT, R73, -0x3e, RZ ;  /* 0xffffffc249227810 */ /* 0x000fc40007ffe0ff */
[----:B------:R-:W-:Y:S01]  /*2450*/  LOP3.LUT R29, R23, 0xf, RZ, 0xc0, !PT ;  /* 0x0000000f171d7812 */ /* 0x000fe200078ec0ff */
[----:B------:R2:W-:Y:S01]  /*2460*/  LDGSTS.E [R252+0x2a00], desc[UR18][R94.64], !P4 ;  /* 0x02a000005efc7fae */ /* 0x0005e2000e1a1012 */
[----:B------:R-:W-:Y:S01]  /*2470*/  LOP3.LUT R23, R26, 0xf00, RZ, 0xe2, !PT ;  /* 0x00000f001a177812 */ /* 0x000fe200078ee2ff */
[----:B-1----:R-:W-:Y:S01]  /*2480*/  IMAD R38, R76, 0xb, RZ ;  /* 0x0000000b4c267824 */ /* 0x002fe200078e02ff */
[----:B------:R-:W-:Y:S01]  /*2490*/  ISETP.GE.U32.AND P4, PT, R20, 0x7fffffd2, PT ;  /* 0x7fffffd21400780c */ /* 0x000fe20003f86070 */
[----:B------:R-:W-:Y:S02]  /*24a0*/  IMAD R29, R30, 0x10, R29 ;  /* 0x000000101e1d7824 */ /* 0x000fe400078e021d */
[C---:B------:R-:W-:Y:S01]  /*24b0*/  IMAD.WIDE R96, R38.reuse, 0x4, R240 ;  /* 0x0000000426607825 */ /* 0x040fe200078e02f0 */
[----:B------:R-:W-:Y:S02]  /*24c0*/  STL [R1+0xec], R38 ;  /* 0x0000ec2601007387 */ /* 0x000fe40000100800 */
[----:B------:R-:W-:Y:S01]  /*24d0*/  LOP3.LUT R29, R29, 0xff, RZ, 0xc0, !PT ;  /* 0x000000ff1d1d7812 */ /* 0x000fe200078ec0ff */
[----:B------:R-:W-:Y:S01]  /*24e0*/  IMAD.WIDE R98, R38, 0x4, R238 ;  /* 0x0000000426627825 */ /* 0x000fe200078e02ee */
[----:B------:R1:W-:Y:S03]  /*24f0*/  LDGSTS.E [R252+0x2c00], desc[UR18][R96.64], !P5 ;  /* 0x02c0000060fc7fae */ /* 0x0003e6000e9a1012 */
[----:B------:R-:W-:Y:S01]  /*2500*/  VIADD R20, R73, 0xfffffff0 ;  /* 0xfffffff049147836 */ /* 0x000fe20000000000 */
[----:B------:R1:W-:Y:S01]  /*2510*/  LDGSTS.E [R252+0x2e00], desc[UR18][R98.64], !P5 ;  /* 0x02e0000062fc7fae */ /* 0x0003e2000e9a1012 */
[----:B------:R-:W-:-:S02]  /*2520*/  IMAD R22, R22, 0x1000, R23 ;  /* 0x0000100016167824 */ /* 0x000fc400078e0217 */
[----:B------:R-:W-:Y:S01]  /*2530*/  IMAD.WIDE R102, R25, 0x4, R238 ;  /* 0x0000000419667825 */ /* 0x000fe200078e02ee */
[----:B------:R-:W-:Y:S01]  /*2540*/  ISETP.GE.U32.AND P5, PT, R20, 0x7fffffd1, PT ;  /* 0x7fffffd11400780c */ /* 0x000fe20003fa6070 */
[----:B------:R1:W-:Y:S02]  /*2550*/  LDGSTS.E [R252+0x3000], desc[UR18][R100.64], !P2 ;  /* 0x0300000064fc7fae */ /* 0x0003e4000d1a1012 */
[----:B------:R-:W-:Y:S02]  /*2560*/  IMAD.IADD R20, R22, 0x1, R29 ;  /* 0x0000000116147824 */ /* 0x000fe400078e021d */
[----:B------:R-:W-:Y:S01]  /*2570*/  IMAD.WIDE R104, R24, 0x4, R240 ;  /* 0x0000000418687825 */ /* 0x000fe200078e02f0 */
[----:B------:R1:W-:Y:S01]  /*2580*/  LDGSTS.E [R252+0x3200], desc[UR18][R102.64], !P2 ;  /* 0x0320000066fc7fae */ /* 0x0003e2000d1a1012 */
[----:B------:R-:W-:Y:S02]  /*2590*/  ISETP.GE.AND P2, PT, R51, R21, PT ;  /* 0x000000153300720c */ /* 0x000fe40003f46270 */
[----:B------:R-:W-:Y:S01]  /*25a0*/  LOP3.LUT R20, R20, 0xffff, RZ, 0xc0, !PT ;  /* 0x0000ffff14147812 */ /* 0x000fe200078ec0ff */
[----:B------:R-:W-:Y:S01]  /*25b0*/  IMAD.WIDE R106, R24, 0x4, R238 ;  /* 0x00000004186a7825 */ /* 0x000fe200078e02ee */
[----:B------:R1:W-:Y:S02]  /*25c0*/  LDGSTS.E [R252+0x3400], desc[UR18][R104.64], !P1 ;  /* 0x0340000068fc7fae */ /* 0x0003e4000c9a1012 */
[----:B------:R-:W-:Y:S01]  /*25d0*/  SHF.R.U32.HI R21, RZ, 0xf, R20 ;  /* 0x0000000fff157819 */ /* 0x000fe20000011614 */
[C---:B------:R-:W-:Y:S01]  /*25e0*/  IMAD R23, R76.reuse, 0xe, RZ ;  /* 0x0000000e4c177824 */ /* 0x040fe200078e02ff */
[----:B------:R1:W-:Y:S01]  /*25f0*/  LDGSTS.E [R252+0x3600], desc[UR18][R106.64], !P1 ;  /* 0x036000006afc7fae */ /* 0x0003e2000c9a1012 */
[----:B------:R-:W-:Y:S01]  /*2600*/  IMAD R22, R76, 0xf, RZ ;  /* 0x0000000f4c167824 */ /* 0x000fe200078e02ff */
[----:B------:R-:W-:Y:S01]  /*2610*/  LOP3.LUT P1, RZ, R21, 0x1, RZ, 0xc0, !PT ;  /* 0x0000000115ff7812 */ /* 0x000fe2000782c0ff */
[----:B------:R-:W-:Y:S01]  /*2620*/  IMAD.WIDE R108, R23, 0x4, R240 ;  /* 0x00000004176c7825 */ /* 0x000fe200078e02f0 */
[----:B------:R-:W-:Y:S01]  /*2630*/  STL [R1+0xe8], R25 ;  /* 0x0000e81901007387 */ /* 0x000fe20000100800 */
[----:B------:R-:W-:-:S02]  /*2640*/  SHF.R.U32.HI R21, RZ, 0xe, R20 ;  /* 0x0000000eff157819 */ /* 0x000fc40000011614 */
[----:B------:R-:W-:Y:S01]  /*2650*/  IMAD.WIDE R110, R23, 0x4, R238 ;  /* 0x00000004176e7825 */ /* 0x000fe200078e02ee */
[----:B------:R-:W-:Y:S03]  /*2660*/  STL [R1+0xe4], R24 ;  /* 0x0000e41801007387 */ /* 0x000fe60000100800 */
[C---:B------:R-:W-:Y:S01]  /*2670*/  IMAD.WIDE R112, R22.reuse, 0x4, R240 ;  /* 0x0000000416707825 */ /* 0x040fe200078e02f0 */
[----:B------:R1:W-:Y:S03]  /*2680*/  STL [R1+0xe0], R23 ;  /* 0x0000e01701007387 */ /* 0x0003e60000100800 */
[----:B------:R-:W-:Y:S01]  /*2690*/  IMAD.WIDE R114, R22, 0x4, R238 ;  /* 0x0000000416727825 */ /* 0x000fe200078e02ee */
[----:B------:R2:W-:Y:S03]  /*26a0*/  LDGSTS.E [R252+0x3800], desc[UR18][R108.64], !P4 ;  /* 0x038000006cfc7fae */ /* 0x0005e6000e1a1012 */
[----:B------:R-:W-:Y:S01]  /*26b0*/  VIADD R26, R73, 0xffffffc4 ;  /* 0xffffffc4491a7836 */ /* 0x000fe20000000000 */
[----:B------:R2:W-:Y:S01]  /*26c0*/  LDGSTS.E [R252+0x3a00], desc[UR18][R110.64], !P4 ;  /* 0x03a000006efc7fae */ /* 0x0005e2000e1a1012 */
[----:B------:R-:W-:Y:S01]  /*26d0*/  LOP3.LUT P4, RZ, R21, 0x1, RZ, 0xc0, !PT ;  /* 0x0000000115ff7812 */ /* 0x000fe2000788c0ff */
[----:B-1----:R-:W-:Y:S01]  /*26e0*/  IMAD.SHL.U32 R23, R76, 0x10, RZ ;  /* 0x000000104c177824 */ /* 0x002fe200078e00ff */
[----:B------:R-:W-:Y:S01]  /*26f0*/  SHF.R.U32.HI R21, RZ, 0xd, R20 ;  /* 0x0000000dff157819 */ /* 0x000fe20000011614 */
[----:B------:R1:W-:Y:S01]  /*2700*/  STL [R1+0xdc], R22 ;  /* 0x0000dc1601007387 */ /* 0x0003e20000100800 */
[----:B------:R-:W-:-:S02]  /*2710*/  VIADD R31, R73, 0xffffffc7 ;  /* 0xffffffc7491f7836 */ /* 0x000fc40000000000 */
[C---:B------:R-:W-:Y:S01]  /*2720*/  IMAD.WIDE R116, R23.reuse, 0x4, R240 ;  /* 0x0000000417747825 */ /* 0x040fe200078e02f0 */
[----:B------:R2:W-:Y:S03]  /*2730*/  LDGSTS.E [R252+0x3c00], desc[UR18][R112.64], !P5 ;  /* 0x03c0000070fc7fae */ /* 0x0005e6000e9a1012 */
[----:B------:R-:W-:Y:S01]  /*2740*/  IMAD.WIDE R118, R23, 0x4, R238 ;  /* 0x0000000417767825 */ /* 0x000fe200078e02ee */
[----:B------:R2:W-:Y:S01]  /*2750*/  LDGSTS.E [R252+0x3e00], desc[UR18][R114.64], !P5 ;  /* 0x03e0000072fc7fae */ /* 0x0005e2000e9a1012 */
[----:B------:R-:W-:Y:S02]  /*2760*/  LOP3.LUT P5, RZ, R21, 0x1, RZ, 0xc0, !PT ;  /* 0x0000000115ff7812 */ /* 0x000fe400078ac0ff */
[----:B-1----:R-:W-:Y:S01]  /*2770*/  IMAD R22, R76, 0x11, RZ ;  /* 0x000000114c167824 */ /* 0x002fe200078e02ff */
[----:B------:R-:W-:Y:S01]  /*2780*/  SHF.R.U32.HI R21, RZ, 0xc, R20 ;  /* 0x0000000cff157819 */ /* 0x000fe20000011614 */
[----:B------:R1:W-:Y:S01]  /*2790*/  STL [R1+0xd8], R23 ;  /* 0x0000d81701007387 */ /* 0x0003e20000100800 */
[----:B------:R-:W-:-:S02]  /*27a0*/  VIADD R30, R73, 0xffffffc1 ;  /* 0xffffffc1491e7836 */ /* 0x000fc40000000000 */
[C---:B------:R-:W-:Y:S01]  /*27b0*/  IMAD.WIDE R120, R22.reuse, 0x4, R240 ;  /* 0x0000000416787825 */ /* 0x040fe200078e02f0 */
[----:B------:R2:W-:Y:S03]  /*27c0*/  LDGSTS.E [R252+0x4000], desc[UR18][R116.64], P1 ;  /* 0x0400000074fc7fae */ /* 0x0005e600089a1012 */
[----:B------:R-:W-:Y:S01]  /*27d0*/  IMAD.WIDE R122, R22, 0x4, R238 ;  /* 0x00000004167a7825 */ /* 0x000fe200078e02ee */
[----:B------:R2:W-:Y:S01]  /*27e0*/  LDGSTS.E [R252+0x4200], desc[UR18][R118.64], P1 ;  /* 0x0420000076fc7fae */ /* 0x0005e200089a1012 */
[----:B------:R-:W-:Y:S02]  /*27f0*/  LOP3.LUT P1, RZ, R21, 0x1, RZ, 0xc0, !PT ;  /* 0x0000000115ff7812 */ /* 0x000fe4000782c0ff */
[----:B-1----:R-:W-:Y:S01]  /*2800*/  IMAD R23, R76, 0x12, RZ ;  /* 0x000000124c177824 */ /* 0x002fe200078e02ff */
[----:B------:R-:W-:Y:S01]  /*2810*/  SHF.R.U32.HI R21, RZ, 0xb, R20 ;  /* 0x0000000bff157819 */ /* 0x000fe20000011614 */
[----:B------:R1:W-:Y:S01]  /*2820*/  LDGSTS.E [R252+0x4400], desc[UR18][R120.64], P4 ;  /* 0x0440000078fc7fae */ /* 0x0003e2000a1a1012 */
[----:B------:R-:W-:-:S02]  /*2830*/  VIADD R35, R73, 0xffffffdc ;  /* 0xffffffdc49237836 */ /* 0x000fc40000000000 */
[C---:B------:R-:W-:Y:S01]  /*2840*/  IMAD.WIDE R124, R23.reuse, 0x4, R240 ;  /* 0x00000004177c7825 */ /* 0x040fe200078e02f0 */
[----:B------:R1:W-:Y:S03]  /*2850*/  STL [R1+0xd4], R22 ;  /* 0x0000d41601007387 */ /* 0x0003e60000100800 */
[----:B------:R-:W-:Y:S01]  /*2860*/  IMAD.WIDE R126, R23, 0x4, R238 ;  /* 0x00000004177e7825 */ /* 0x000fe200078e02ee */
[----:B------:R2:W-:Y:S01]  /*2870*/  LDGSTS.E [R252+0x4600], desc[UR18][R122.64], P4 ;  /* 0x046000007afc7fae */ /* 0x0005e2000a1a1012 */
[----:B------:R-:W-:Y:S02]  /*2880*/  LOP3.LUT P4, RZ, R21, 0x1, RZ, 0xc0, !PT ;  /* 0x0000000115ff7812 */ /* 0x000fe4000788c0ff */
[----:B------:R-:W-:Y:S01]  /*2890*/  SHF.R.U32.HI R21, RZ, 0xa, R20 ;  /* 0x0000000aff157819 */ /* 0x000fe20000011614 */
[----:B------:R2:W-:Y:S01]  /*28a0*/  LDGSTS.E [R252+0x4800], desc[UR18][R124.64], P5 ;  /* 0x048000007cfc7fae */ /* 0x0005e2000a9a1012 */
[----:B------:R-:W-:-:S02]  /*28b0*/  VIADD R36, R73, 0xffffffdf ;  /* 0xffffffdf49247836 */ /* 0x000fc40000000000 */
[----:B-1----:R-:W-:Y:S01]  /*28c0*/  IMAD R22, R76, 0x13, RZ ;  /* 0x000000134c167824 */ /* 0x002fe200078e02ff */
[----:B------:R1:W-:Y:S01]  /*28d0*/  LDGSTS.E [R252+0x4a00], desc[UR18][R126.64], P5 ;  /* 0x04a000007efc7fae */ /* 0x0003e2000a9a1012 */
[----:B------:R-:W-:Y:S01]  /*28e0*/  LOP3.LUT P5, RZ, R21, 0x1, RZ, 0xc0, !PT ;  /* 0x0000000115ff7812 */ /* 0x000fe200078ac0ff */
[C---:B------:R-:W-:Y:S02]  /*28f0*/  VIADD R21, R73.reuse, 0xffffffcc ;  /* 0xffffffcc49157836 */ /* 0x040fe40000000000 */
[C---:B------:R-:W-:Y:S01]  /*2900*/  IMAD.WIDE R128, R22.reuse, 0x4, R240 ;  /* 0x0000000416807825 */ /* 0x040fe200078e02f0 */
[----:B------:R1:W-:Y:S03]  /*2910*/  STL [R1+0xd0], R23 ;  /* 0x0000d01701007387 */ /* 0x0003e60000100800 */
[----:B------:R-:W-:Y:S01]  /*2920*/  IMAD.WIDE R130, R22, 0x4, R238 ;  /* 0x0000000416827825 */ /* 0x000fe200078e02ee */
[----:B------:R2:W-:Y:S03]  /*2930*/  STL [R1+0xcc], R22 ;  /* 0x0000cc1601007387 */ /* 0x0005e60000100800 */
[C---:B------:R-:W-:Y:S01]  /*2940*/  VIADD R38, R73.reuse, 0xffffffd8 ;  /* 0xffffffd849267836 */ /* 0x040fe20000000000 */
[----:B------:R3:W-:Y:S01]  /*2950*/  LDGSTS.E [R252+0x4c00], desc[UR18][R128.64], P1 ;  /* 0x04c0000080fc7fae */ /* 0x0007e200089a1012 */
[----:B------:R-:W-:-:S02]  /*2960*/  VIADD R39, R73, 0xffffffda ;  /* 0xffffffda49277836 */ /* 0x000fc40000000000 */
[C---:B-1----:R-:W-:Y:S01]  /*2970*/  IMAD R23, R76.reuse, 0x14, RZ ;  /* 0x000000144c177824 */ /* 0x042fe200078e02ff */
[----:B------:R1:W-:Y:S01]  /*2980*/  LDGSTS.E [R252+0x4e00], desc[UR18][R130.64], P1 ;  /* 0x04e0000082fc7fae */ /* 0x0003e200089a1012 */
[----:B------:R-:W-:Y:S01]  /*2990*/  ISETP.GE.U32.AND P1, PT, R21, 0x7fffffad, PT ;  /* 0x7fffffad1500780c */ /* 0x000fe20003f26070 */
[----:B--2---:R-:W-:Y:S02]  /*29a0*/  IMAD R22, R76, 0x15, RZ ;  /* 0x000000154c167824 */ /* 0x004fe400078e02ff */
[C---:B------:R-:W-:Y:S01]  /*29b0*/  IMAD.WIDE R132, R23.reuse, 0x4, R240 ;  /* 0x0000000417847825 */ /* 0x040fe200078e02f0 */
[----:B------:R-:W-:Y:S01]  /*29c0*/  STL [R1+0xc8], R23 ;  /* 0x0000c81701007387 */ /* 0x000fe20000100800 */
[----:B------:R-:W-:Y:S02]  /*29d0*/  SEL R24, RZ, 0x1, P1 ;  /* 0x00000001ff187807 */ /* 0x000fe40000800000 */
[----:B------:R-:W-:Y:S01]  /*29e0*/  IMAD.WIDE R134, R23, 0x4, R238 ;  /* 0x0000000417867825 */ /* 0x000fe200078e02ee */
[----:B------:R2:W-:Y:S03]  /*29f0*/  STL [R1+0xc4], R22 ;  /* 0x0000c41601007387 */ /* 0x0005e60000100800 */
[----:B------:R-:W-:Y:S01]  /*2a00*/  VIADD R21, R73, 0xffffffcd ;  /* 0xffffffcd49157836 */ /* 0x000fe20000000000 */
[----:B------:R1:W-:Y:S01]  /*2a10*/  LDGSTS.E [R252+0x5000], desc[UR18][R132.64], P4 ;  /* 0x0500000084fc7fae */ /* 0x0003e2000a1a1012 */
[----:B------:R-:W-:-:S03]  /*2a20*/  IMAD.WIDE R136, R22, 0x4, R240 ;  /* 0x0000000416887825 */ /* 0x000fc600078e02f0 */
[----:B------:R1:W-:Y:S01]  /*2a30*/  LDGSTS.E [R252+0x5200], desc[UR18][R134.64], P4 ;  /* 0x0520000086fc7fae */ /* 0x0003e2000a1a1012 */
[----:B------:R-:W-:Y:S01]  /*2a40*/  IMAD.WIDE R138, R22, 0x4, R238 ;  /* 0x00000004168a7825 */ /* 0x000fe200078e02ee */
[----:B------:R-:W-:Y:S02]  /*2a50*/  ISETP.GE.U32.AND P4, PT, R21, 0x7fffffae, PT ;  /* 0x7fffffae1500780c */ /* 0x000fe40003f86070 */
[----:B------:R1:W-:Y:S01]  /*2a60*/  LDGSTS.E [R252+0x5400], desc[UR18][R136.64], P5 ;  /* 0x0540000088fc7fae */ /* 0x0003e2000a9a1012 */
[C---:B--2---:R-:W-:Y:S01]  /*2a70*/  VIADD R22, R73.reuse, 0xffffffce ;  /* 0xffffffce49167836 */ /* 0x044fe20000000000 */
[----:B------:R-:W-:Y:S01]  /*2a80*/  SEL R25, RZ, 0x1fffe, P4 ;  /* 0x0001fffeff197807 */ /* 0x000fe20002000000 */
[C---:B------:R-:W-:Y:S01]  /*2a90*/  VIADD R21, R73.reuse, 0xffffffcf ;  /* 0xffffffcf49157836 */ /* 0x040fe20000000000 */
[----:B------:R2:W-:Y:S01]  /*2aa0*/  LDGSTS.E [R252+0x5600], desc[UR18][R138.64], P5 ;  /* 0x056000008afc7fae */ /* 0x0005e2000a9a1012 */
[C---:B------:R-:W-:Y:S01]  /*2ab0*/  VIADD R42, R73.reuse, 0xffffffd4 ;  /* 0xffffffd4492a7836 */ /* 0x040fe20000000000 */
[----:B------:R-:W-:Y:S01]  /*2ac0*/  ISETP.GE.U32.AND P6, PT, R22, 0x7fffffaf, PT ;  /* 0x7fffffaf1600780c */ /* 0x000fe20003fc6070 */
[----:B------:R-:W-:Y:S01]  /*2ad0*/  VIADD R22, R73, 0xffffffc8 ;  /* 0xffffffc849167836 */ /* 0x000fe20000000000 */
[----:B------:R-:W-:Y:S01]  /*2ae0*/  ISETP.GE.U32.AND P5, PT, R21, 0x7fffffb0, PT ;  /* 0x7fffffb01500780c */ /* 0x000fe20003fa6070 */
[C---:B------:R-:W-:Y:S01]  /*2af0*/  VIADD R21, R73.reuse, 0xffffffc9 ;  /* 0xffffffc949157836 */ /* 0x040fe20000000000 */
[----:B------:R-:W-:Y:S01]  /*2b00*/  SEL R23, RZ, 0x4, P6 ;  /* 0x00000004ff177807 */ /* 0x000fe20003000000 */
[C---:B------:R-:W-:Y:S01]  /*2b10*/  VIADD R43, R73.reuse, 0xffffffd6 ;  /* 0xffffffd6492b7836 */ /* 0x040fe20000000000 */
[----:B------:R-:W-:Y:S01]  /*2b20*/  ISETP.GE.U32.AND P1, PT, R22, 0x7fffffa9, PT ;  /* 0x7fffffa91600780c */ /* 0x000fe20003f26070 */
[----:B------:R-:W-:Y:S01]  /*2b30*/  VIADD R22, R73, 0xffffffca ;  /* 0xffffffca49167836 */ /* 0x000fe20000000000 */
[----:B------:R-:W-:Y:S01]  /*2b40*/  ISETP.GE.U32.AND P4, PT, R21, 0x7fffffaa, PT ;  /* 0x7fffffaa1500780c */ /* 0x000fe20003f86070 */
[C---:B------:R-:W-:Y:S01]  /*2b50*/  VIADD R21, R73.reuse, 0xffffffcb ;  /* 0xffffffcb49157836 */ /* 0x040fe20000000000 */
[----:B------:R-:W-:Y:S01]  /*2b60*/  SEL R28, RZ, 0x1, P1 ;  /* 0x00000001ff1c7807 */ /* 0x000fe20000800000 */
[----:B------:R-:W-:Y:S01]  /*2b70*/  IMAD.IADD R24, R24, 0x1, R25 ;  /* 0x0000000118187824 */ /* 0x000fe200078e0219 */
[----:B------:R-:W-:Y:S01]  /*2b80*/  ISETP.GE.U32.AND P6, PT, R22, 0x7fffffab, PT ;  /* 0x7fffffab1600780c */ /* 0x000fe20003fc6070 */
[C---:B------:R-:W-:Y:S01]  /*2b90*/  VIADD R46, R73.reuse, 0xffffffd0 ;  /* 0xffffffd0492e7836 */ /* 0x040fe20000000000 */
[----:B------:R-:W-:Y:S01]  /*2ba0*/  SEL R22, RZ, 0x7fff8, P5 ;  /* 0x0007fff8ff167807 */ /* 0x000fe20002800000 */
[----:B------:R-:W-:Y:S01]  /*2bb0*/  VIADD R49, R73, 0xffffffc0 ;  /* 0xffffffc049317836 */ /* 0x000fe20000000000 */
[----:B------:R-:W-:Y:S01]  /*2bc0*/  ISETP.GE.U32.AND P5, PT, R21, 0x7fffffac, PT ;  /* 0x7fffffac1500780c */ /* 0x000fe20003fa6070 */
[C---:B------:R-:W-:Y:S01]  /*2bd0*/  VIADD R21, R73.reuse, 0xffffffc5 ;  /* 0xffffffc549157836 */ /* 0x040fe20000000000 */
[----:B------:R-:W-:Y:S01]  /*2be0*/  ISETP.GE.U32.AND P1, PT, R26, 0x7fffffa5, PT ;  /* 0x7fffffa51a00780c */ /* 0x000fe20003f26070 */
[C---:B------:R-:W-:Y:S01]  /*2bf0*/  VIADD R26, R73.reuse, 0xffffffc6 ;  /* 0xffffffc6491a7836 */ /* 0x040fe20000000000 */
[----:B------:R-:W-:Y:S01]  /*2c00*/  SEL R29, RZ, 0x1fffe, P4 ;  /* 0x0001fffeff1d7807 */ /* 0x000fe20002000000 */
[----:B------:R-:W-:Y:S01]  /*2c10*/  VIADD R50, R73, 0xffffffd2 ;  /* 0xffffffd249327836 */ /* 0x000fe20000000000 */
[----:B------:R-:W-:Y:S01]  /*2c20*/  ISETP.GE.U32.AND P4, PT, R21, 0x7fffffa6, PT ;  /* 0x7fffffa61500780c */ /* 0x000fe20003f86070 */
[C---:B------:R-:W-:Y:S01]  /*2c30*/  IMAD R53, R76.reuse, 0x16, RZ ;  /* 0x000000164c357824 */ /* 0x040fe200078e02ff */
[----:B------:R-:W-:Y:S01]  /*2c40*/  SEL R21, RZ, 0x4, P6 ;  /* 0x00000004ff157807 */ /* 0x000fe20003000000 */
[----:B------:R-:W-:Y:S01]  /*2c50*/  IMAD R52, R76, 0x17, RZ ;  /* 0x000000174c347824 */ /* 0x000fe200078e02ff */
[----:B------:R-:W-:Y:S01]  /*2c60*/  ISETP.GE.U32.AND P6, PT, R26, 0x7fffffa7, PT ;  /* 0x7fffffa71a00780c */ /* 0x000fe20003fc6070 */
[----:B------:R-:W-:Y:S01]  /*2c70*/  IMAD.WIDE R172, R53, 0x4, R240 ;  /* 0x0000000435ac7825 */ /* 0x000fe200078e02f0 */
[----:B------:R-:W-:Y:S01]  /*2c80*/  SEL R26, RZ, 0x7fff8, P5 ;  /* 0x0007fff8ff1a7807 */ /* 0x000fe20002800000 */
[----:B------:R-:W-:Y:S01]  /*2c90*/  STL [R1+0xc0], R53 ;  /* 0x0000c03501007387 */ /* 0x000fe20000100800 */
[----:B------:R-:W-:Y:S01]  /*2ca0*/  ISETP.GE.U32.AND P5, PT, R31, 0x7fffffa8, PT ;  /* 0x7fffffa81f00780c */ /* 0x000fe20003fa6070 */
[----:B------:R-:W-:Y:S01]  /*2cb0*/  VIADD R31, R73, 0xffffffc3 ;  /* 0xffffffc3491f7836 */ /* 0x000fe20000000000 */
[----:B------:R-:W-:Y:S01]  /*2cc0*/  SEL R32, RZ, 0x1, P1 ;  /* 0x00000001ff207807 */ /* 0x000fe20000800000 */
[----:B------:R-:W-:Y:S01]  /*2cd0*/  IMAD.WIDE R174, R53, 0x4, R238 ;  /* 0x0000000435ae7825 */ /* 0x000fe200078e02ee */
[----:B------:R-:W-:Y:S01]  /*2ce0*/  ISETP.GE.U32.AND P1, PT, R30, 0x7fffffa2, PT ;  /* 0x7fffffa21e00780c */ /* 0x000fe20003f26070 */
[----:B------:R-:W-:Y:S01]  /*2cf0*/  STL [R1+0xbc], R52 ;  /* 0x0000bc3401007387 */ /* 0x000fe20000100800 */
[----:B------:R-:W-:Y:S01]  /*2d00*/  SEL R33, RZ, 0x1fffe, P4 ;  /* 0x0001fffeff217807 */ /* 0x000fe20002000000 */
[----:B------:R-:W-:Y:S01]  /*2d10*/  IMAD.WIDE R176, R52, 0x4, R240 ;  /* 0x0000000434b07825 */ /* 0x000fe200078e02f0 */
[----:B------:R-:W-:-:S02]  /*2d20*/  SEL R30, RZ, 0x4, P6 ;  /* 0x00000004ff1e7807 */ /* 0x000fc40003000000 */
[----:B------:R-:W-:Y:S01]  /*2d30*/  ISETP.GE.U32.AND P4, PT, R34, 0x7fffffa3, PT ;  /* 0x7fffffa32200780c */ /* 0x000fe20003f86070 */
[----:B------:R-:W-:Y:S01]  /*2d40*/  VIADD R34, R73, 0xffffffdd ;  /* 0xffffffdd49227836 */ /* 0x000fe20000000000 */
[----:B------:R-:W-:Y:S01]  /*2d50*/  ISETP.GE.U32.AND P6, PT, R31, 0x7fffffa4, PT ;  /* 0x7fffffa41f00780c */ /* 0x000fe20003fc6070 */
[----:B------:R-:W-:Y:S01]  /*2d60*/  IMAD.IADD R28, R28, 0x1, R29 ;  /* 0x000000011c1c7824 */ /* 0x000fe200078e021d */
[----:B------:R-:W-:Y:S01]  /*2d70*/  SEL R31, RZ, 0x7fff8, P5 ;  /* 0x0007fff8ff1f7807 */ /* 0x000fe20002800000 */
[----:B------:R-:W-:Y:S01]  /*2d80*/  IMAD.WIDE R178, R52, 0x4, R238 ;  /* 0x0000000434b27825 */ /* 0x000fe200078e02ee */
[----:B------:R-:W-:Y:S02]  /*2d90*/  ISETP.GE.U32.AND P5, PT, R35, 0x7fffffbd, PT ;  /* 0x7fffffbd2300780c */ /* 0x000fe40003fa6070 */
[----:B------:R-:W-:Y:S01]  /*2da0*/  SEL R37, RZ, 0x1fffe, P1 ;  /* 0x0001fffeff257807 */ /* 0x000fe20000800000 */
[----:B------:R-:W-:Y:S01]  /*2db0*/  VIADD R35, R73, 0xffffffde ;  /* 0xffffffde49237836 */ /* 0x000fe20000000000 */
[----:B------:R-:W-:Y:S01]  /*2dc0*/  ISETP.GE.U32.AND P1, PT, R34, 0x7fffffbe, PT ;  /* 0x7fffffbe2200780c */ /* 0x000fe20003f26070 */
[----:B------:R-:W-:Y:S01]  /*2dd0*/  IMAD.IADD R32, R32, 0x1, R33 ;  /* 0x0000000120207824 */ /* 0x000fe200078e0221 */
[----:B------:R-:W-:Y:S01]  /*2de0*/  SEL R34, RZ, 0x4, P4 ;  /* 0x00000004ff227807 */ /* 0x000fe20002000000 */
[----:B------:R-:W-:Y:S01]  /*2df0*/  IMAD R218, R51, R77, RZ ;  /* 0x0000004d33da7224 */ /* 0x000fe200078e02ff */
[----:B------:R-:W-:Y:S01]  /*2e00*/  ISETP.GE.U32.AND P4, PT, R35, 0x7fffffbf, PT ;  /* 0x7fffffbf2300780c */ /* 0x000fe20003f86070 */
[----:B------:R-:W-:Y:S01]  /*2e10*/  IMAD R19, R19, UR4, RZ ;  /* 0x0000000413137c24 */ /* 0x000fe2000f8e02ff */
[----:B------:R-:W-:Y:S01]  /*2e20*/  SEL R35, RZ, 0x7fff8, P6 ;  /* 0x0007fff8ff237807 */ /* 0x000fe20003000000 */
[----:B------:R-:W-:Y:S01]  /*2e30*/  IMAD R16, R16, UR4, RZ ;  /* 0x0000000410107c24 */ /* 0x000fe2000f8e02ff */
[----:B------:R-:W-:Y:S01]  /*2e40*/  ISETP.GE.U32.AND P6, PT, R36, 0x7fffffc0, PT ;  /* 0x7fffffc02400780c */ /* 0x000fe20003fc6070 */
[C---:B------:R-:W-:Y:S01]  /*2e50*/  VIADD R36, R73.reuse, 0xffffffd9 ;  /* 0xffffffd949247836 */ /* 0x040fe20000000000 */
[----:B------:R-:W-:Y:S01]  /*2e60*/  SEL R41, RZ, 0x1fffe, P1 ;  /* 0x0001fffeff297807 */ /* 0x000fe20000800000 */
[----:B------:R-:W-:Y:S01]  /*2e70*/  IMAD R12, R12, UR4, RZ ;  /* 0x000000040c0c7c24 */ /* 0x000fe2000f8e02ff */
[----:B------:R-:W-:Y:S01]  /*2e80*/  SEL R40, RZ, 0x1, P5 ;  /* 0x00000001ff287807 */ /* 0x000fe20002800000 */
[----:B------:R-:W-:Y:S01]  /*2e90*/  IMAD R10, R10, UR4, RZ ;  /* 0x000000040a0a7c24 */ /* 0x000fe2000f8e02ff */
[----:B------:R-:W-:Y:S01]  /*2ea0*/  ISETP.GE.U32.AND P1, PT, R36, 0x7fffffba, PT ;  /* 0x7fffffba2400780c */ /* 0x000fe20003f26070 */
[----:B------:R-:W-:Y:S01]  /*2eb0*/  VIADD R36, R73, 0xffffffdb ;  /* 0xffffffdb49247836 */ /* 0x000fe20000000000 */
[----:B------:R-:W-:Y:S01]  /*2ec0*/  ISETP.GE.U32.AND P5, PT, R38, 0x7fffffb9, PT ;  /* 0x7fffffb92600780c */ /* 0x000fe20003fa6070 */
[----:B------:R-:W-:Y:S01]  /*2ed0*/  IMAD.IADD R40, R40, 0x1, R41 ;  /* 0x0000000128287824 */ /* 0x000fe200078e0229 */
[----:B------:R-:W-:Y:S01]  /*2ee0*/  SEL R38, RZ, 0x4, P4 ;  /* 0x00000004ff267807 */ /* 0x000fe20002000000 */
[----:B------:R-:W-:Y:S01]  /*2ef0*/  IMAD R11, R11, UR4, RZ ;  /* 0x000000040b0b7c24 */ /* 0x000fe2000f8e02ff */
        /* <DEDUP_REMOVED lines=9> */
[----:B------:R-:W-:Y:S01]  /*2f90*/  IMAD.SHL.U32 R217, R76, 0x20, RZ ;  /* 0x000000204cd97824 */ /* 0x000fe200078e00ff */
[----:B------:R-:W-:Y:S01]  /*2fa0*/  ISETP.GE.U32.AND P1, PT, R36, 0x7fffffb6, PT ;  /* 0x7fffffb62400780c */ /* 0x000fe20003f26070 */
[----:B------:R-:W-:Y:S01]  /*2fb0*/  VIADD R36, R73, 0xffffffd7 ;  /* 0xffffffd749247836 */ /* 0x000fe20000000000 */
[----:B------:R-:W-:Y:S01]  /*2fc0*/  ISETP.GE.U32.AND P5, PT, R42, 0x7fffffb5, PT ;  /* 0x7fffffb52a00780c */ /* 0x000fe20003fa6070 */
[----:B------:R-:W-:Y:S01]  /*2fd0*/  IMAD.IADD R44, R44, 0x1, R45 ;  /* 0x000000012c2c7824 */ /* 0x000fe200078e022d */
[----:B------:R-:W-:Y:S01]  /*2fe0*/  SEL R42, RZ, 0x4, P4 ;  /* 0x00000004ff2a7807 */ /* 0x000fe20002000000 */
[----:B------:R-:W-:Y:S01]  /*2ff0*/  IMAD.WIDE R236, R217, 0x4, R236 ;  /* 0x00000004d9ec7825 */ /* 0x000fe200078e02ec */
[----:B------:R-:W-:-:S02]  /*3000*/  ISETP.GE.U32.AND P4, PT, R43, 0x7fffffb7, PT ;  /* 0x7fffffb72b00780c */ /* 0x000fc40003f86070 */
[----:B------:R-:W-:Y:S01]  /*3010*/  SEL R43, RZ, 0x7fff8, P6 ;  /* 0x0007fff8ff2b7807 */ /* 0x000fe20003000000 */
[C---:B---3--:R-:W-:Y:S01]  /*3020*/  IMAD.WIDE R234, R217.reuse, 0x4, R234 ;  /* 0x00000004d9ea7825 */ /* 0x048fe200078e02ea */
[----:B------:R-:W-:Y:S02]  /*3030*/  SEL R47, RZ, 0x1, P5 ;  /* 0x00000001ff2f7807 */ /* 0x000fe40002800000 */
[----:B------:R-:W-:Y:S01]  /*3040*/  SEL R48, RZ, 0x1fffe, P1 ;  /* 0x0001fffeff307807 */ /* 0x000fe20000800000 */
[----:B----4-:R-:W-:Y:S01]  /*3050*/  IMAD.WIDE R232, R217, 0x4, R232 ;  /* 0x00000004d9e87825 */ /* 0x010fe200078e02e8 */
[----:B------:R-:W-:Y:S02]  /*3060*/  ISETP.GE.U32.AND P6, PT, R36, 0x7fffffb8, PT ;  /* 0x7fffffb82400780c */ /* 0x000fe40003fc6070 */
[----:B------:R-:W-:Y:S01]  /*3070*/  LOP3.LUT R24, R24, 0x3, RZ, 0xc0, !PT ;  /* 0x0000000318187812 */ /* 0x000fe200078ec0ff */
[----:B------:R-:W-:Y:S01]  /*3080*/  VIADD R36, R73, 0xffffffd1 ;  /* 0xffffffd149247836 */ /* 0x000fe20000000000 */
[----:B------:R-:W-:Y:S01]  /*3090*/  ISETP.GE.U32.AND P5, PT, R46, 0x7fffffb1, PT ;  /* 0x7fffffb12e00780c */ /* 0x000fe20003fa6070 */
[----:B------:R-:W-:Y:S01]  /*30a0*/  IMAD.IADD R47, R47, 0x1, R48 ;  /* 0x000000012f2f7824 */ /* 0x000fe200078e0230 */
[----:B------:R-:W-:Y:S01]  /*30b0*/  IADD3 R22, PT, PT, R24, R22, R23 ;  /* 0x0000001618167210 */ /* 0x000fe20007ffe017 */
[----:B-----5:R-:W-:Y:S01]  /*30c0*/  IMAD.WIDE R230, R217, 0x4, R230 ;  /* 0x00000004d9e67825 */ /* 0x020fe200078e02e6 */
[----:B------:R-:W-:-:S02]  /*30d0*/  ISETP.GE.U32.AND P1, PT, R36, 0x7fffffb2, PT ;  /* 0x7fffffb22400780c */ /* 0x000fc40003f26070 */
[----:B------:R-:W-:Y:S01]  /*30e0*/  SHF.R.U32.HI R24, RZ, 0x9, R20 ;  /* 0x00000009ff187819 */ /* 0x000fe20000011614 */
[----:B------:R-:W-:Y:S01]  /*30f0*/  VIADD R36, R73, 0xffffffd3 ;  /* 0xffffffd349247836 */ /* 0x000fe20000000000 */
[----:B------:R-:W-:Y:S01]  /*3100*/  SEL R46, RZ, 0x4, P4 ;  /* 0x00000004ff2e7807 */ /* 0x000fe20002000000 */
[----:B------:R-:W-:Y:S01]  /*3110*/  IMAD.WIDE R228, R217, 0x4, R228 ;  /* 0x00000004d9e47825 */ /* 0x000fe200078e02e4 */
[----:B------:R-:W-:Y:S02]  /*3120*/  ISETP.GE.U32.AND P4, PT, R49, 0x7fffffa1, PT ;  /* 0x7fffffa13100780c */ /* 0x000fe40003f86070 */
[----:B------:R-:W-:Y:S01]  /*3130*/  SEL R49, RZ, 0x1, P5 ;  /* 0x00000001ff317807 */ /* 0x000fe20002800000 */
[----:B------:R-:W-:Y:S01]  /*3140*/  IMAD.WIDE R226, R217, 0x4, R226 ;  /* 0x00000004d9e27825 */ /* 0x000fe200078e02e2 */
[----:B------:R-:W-:Y:S02]  /*3150*/  SEL R23, RZ, 0x7fff8, P6 ;  /* 0x0007fff8ff177807 */ /* 0x000fe40003000000 */
[----:B------:R-:W-:Y:S01]  /*3160*/  LOP3.LUT R47, R47, 0x3, RZ, 0xc0, !PT ;  /* 0x000000032f2f7812 */ /* 0x000fe200078ec0ff */
[----:B------:R-:W-:Y:S01]  /*3170*/  IMAD.WIDE R224, R217, 0x4, R224 ;  /* 0x00000004d9e07825 */ /* 0x000fe200078e02e0 */
[----:B------:R-:W-:-:S02]  /*3180*/  ISETP.GE.U32.AND P5, PT, R50, 0x7fffffb3, PT ;  /* 0x7fffffb33200780c */ /* 0x000fc40003fa6070 */
[----:B------:R-:W-:Y:S01]  /*3190*/  LOP3.LUT P6, RZ, R24, 0x1, RZ, 0xc0, !PT ;  /* 0x0000000118ff7812 */ /* 0x000fe200078cc0ff */
[C---:B------:R-:W-:Y:S01]  /*31a0*/  IMAD.WIDE R222, R217.reuse, 0x4, R222 ;  /* 0x00000004d9de7825 */ /* 0x040fe200078e02de */
[----:B------:R-:W-:Y:S02]  /*31b0*/  SEL R50, RZ, 0x1fffe, P1 ;  /* 0x0001fffeff327807 */ /* 0x000fe40000800000 */
[----:B------:R-:W-:Y:S01]  /*31c0*/  SHF.R.U32.HI R24, RZ, 0x8, R20 ;  /* 0x00000008ff187819 */ /* 0x000fe20000011614 */
[----:B------:R-:W-:Y:S01]  /*31d0*/  IMAD.WIDE R220, R217, 0x4, R220 ;  /* 0x00000004d9dc7825 */ /* 0x000fe200078e02dc */
[----:B------:R-:W-:Y:S02]  /*31e0*/  ISETP.GE.U32.AND P1, PT, R36, 0x7fffffb4, PT ;  /* 0x7fffffb42400780c */ /* 0x000fe40003f26070 */
[----:B------:R-:W-:Y:S01]  /*31f0*/  IADD3 R46, PT, PT, R47, R23, R46 ;  /* 0x000000172f2e7210 */ /* 0x000fe20007ffe02e */
[----:B------:R-:W-:Y:S01]  /*3200*/  IMAD.IADD R49, R49, 0x1, R50 ;  /* 0x0000000131317824 */ /* 0x000fe200078e0232 */
[----:B------:R-:W-:Y:S01]  /*3210*/  SHF.R.U32.HI R25, RZ, 0x7, R20 ;  /* 0x00000007ff197819 */ /* 0x000fe20000011614 */
[C---:B------:R-:W-:Y:S01]  /*3220*/  IMAD.WIDE R212, R217.reuse, 0x4, R212 ;  /* 0x00000004d9d47825 */ /* 0x040fe200078e02d4 */
[----:B------:R-:W-:Y:S01]  /*3230*/  SEL R23, RZ, 0x4, P5 ;  /* 0x00000004ff177807 */ /* 0x000fe20002800000 */
[----:B------:R3:W-:Y:S01]  /*3240*/  LDGSTS.E [R252+0x5800], desc[UR18][R172.64], P6 ;  /* 0x05800000acfc7fae */ /* 0x0007e2000b1a1012 */
[----:B------:R-:W-:Y:S01]  /*3250*/  LOP3.LUT P5, RZ, R24, 0x1, RZ, 0xc0, !PT ;  /* 0x0000000118ff7812 */ /* 0x000fe200078ac0ff */
[C---:B------:R-:W-:Y:S01]  /*3260*/  IMAD.WIDE R74, R217.reuse, 0x4, R74 ;  /* 0x00000004d94a7825 */ /* 0x040fe200078e024a */
[----:B------:R-:W-:Y:S01]  /*3270*/  SEL R24, RZ, 0x7fff8, P1 ;  /* 0x0007fff8ff187807 */ /* 0x000fe20000800000 */
[----:B------:R4:W-:Y:S01]  /*3280*/  LDGSTS.E [R252+0x5a00], desc[UR18][R174.64], P6 ;  /* 0x05a00000aefc7fae */ /* 0x0009e2000b1a1012 */
[----:B------:R-:W-:Y:S01]  /*3290*/  SEL R36, RZ, 0x1, P4 ;  /* 0x00000001ff247807 */ /* 0x000fe20002000000 */
[----:B------:R-:W-:Y:S01]  /*32a0*/  IMAD.WIDE R78, R217, 0x4, R78 ;  /* 0x00000004d94e7825 */ /* 0x000fe200078e024e */
[----:B------:R-:W-:-:S02]  /*32b0*/  LOP3.LUT P1, RZ, R25, 0x1, RZ, 0xc0, !PT ;  /* 0x0000000119ff7812 */ /* 0x000fc4000782c0ff */
[----:B------:R-:W-:Y:S01]  /*32c0*/  LOP3.LUT R49, R49, 0x3, RZ, 0xc0, !PT ;  /* 0x0000000331317812 */ /* 0x000fe200078ec0ff */
[----:B------:R-:W-:Y:S01]  /*32d0*/  IMAD R25, R76, 0x18, RZ ;  /* 0x000000184c197824 */ /* 0x000fe200078e02ff */
[----:B------:R-:W-:Y:S01]  /*32e0*/  LOP3.LUT R28, R28, 0x3, RZ, 0xc0, !PT ;  /* 0x000000031c1c7812 */ /* 0x000fe200078ec0ff */
[----:B------:R-:W-:Y:S01]  /*32f0*/  IMAD.IADD R36, R36, 0x1, R37 ;  /* 0x0000000124247824 */ /* 0x000fe200078e0225 */
[----:B------:R-:W-:Y:S01]  /*3300*/  IADD3 R24, PT, PT, R49, R24, R23 ;  /* 0x0000001831187210 */ /* 0x000fe20007ffe017 */
[C---:B------:R-:W-:Y:S01]  /*3310*/  IMAD.WIDE R180, R25.reuse, 0x4, R240 ;  /* 0x0000000419b47825 */ /* 0x040fe200078e02f0 */
[----:B------:R-:W-:Y:S01]  /*3320*/  SHF.R.U32.HI R23, RZ, 0x6, R20 ;  /* 0x00000006ff177819 */ /* 0x000fe20000011614 */
[----:B------:R5:W-:Y:S01]  /*3330*/  STL [R1+0xb8], R25 ;  /* 0x0000b81901007387 */ /* 0x000be20000100800 */
[----:B------:R-:W-:Y:S01]  /*3340*/  LOP3.LUT R36, R36, 0x3, RZ, 0xc0, !PT ;  /* 0x0000000324247812 */ /* 0x000fe200078ec0ff */
[----:B------:R-:W-:Y:S01]  /*3350*/  IMAD.WIDE R182, R25, 0x4, R238 ;  /* 0x0000000419b67825 */ /* 0x000fe200078e02ee */
[----:B------:R-:W-:Y:S01]  /*3360*/  LOP3.LUT R32, R32, 0x3, RZ, 0xc0, !PT ;  /* 0x0000000320207812 */ /* 0x000fe200078ec0ff */
[----:B------:R1:W-:Y:S01]  /*3370*/  LDGSTS.E [R252+0x5c00], desc[UR18][R176.64], P5 ;  /* 0x05c00000b0fc7fae */ /* 0x0003e2000a9a1012 */
[----:B------:R-:W-:Y:S01]  /*3380*/  IADD3 R34, PT, PT, R36, R35, R34 ;  /* 0x0000002324227210 */ /* 0x000fe20007ffe022 */
[----:B------:R-:W-:Y:S01]  /*3390*/  IMAD R36, R17, UR4, RZ ;  /* 0x0000000411247c24 */ /* 0x000fe2000f8e02ff */
[----:B------:R-:W-:Y:S01]  /*33a0*/  IADD3 R21, PT, PT, R28, R26, R21 ;  /* 0x0000001a1c157210 */ /* 0x000fe20007ffe015 */
[----:B------:R1:W-:Y:S01]  /*33b0*/  LDGSTS.E [R252+0x5e00], desc[UR18][R178.64], P5 ;  /* 0x05e00000b2fc7fae */ /* 0x0003e2000a9a1012 */
[----:B------:R-:W-:Y:S01]  /*33c0*/  LOP3.LUT P5, RZ, R23, 0x1, RZ, 0xc0, !PT ;  /* 0x0000000117ff7812 */ /* 0x000fe200078ac0ff */
[----:B------:R-:W-:Y:S01]  /*33d0*/  IMAD R26, R76, 0x19, RZ ;  /* 0x000000194c1a7824 */ /* 0x000fe200078e02ff */
[----:B-----5:R-:W-:Y:S01]  /*33e0*/  SHF.R.U32.HI R25, RZ, 0x5, R20 ;  /* 0x00000005ff197819 */ /* 0x020fe20000011614 */
[----:B------:R5:W-:Y:S01]  /*33f0*/  LDGSTS.E [R252+0x6000], desc[UR18][R180.64], P1 ;  /* 0x06000000b4fc7fae */ /* 0x000be200089a1012 */
[----:B------:R-:W-:Y:S01]  /*3400*/  IADD3 R30, PT, PT, R32, R31, R30 ;  /* 0x0000001f201e7210 */ /* 0x000fe20007ffe01e */
[----:B------:R-:W-:Y:S01]  /*3410*/  IMAD.WIDE R184, R26, 0x4, R240 ;  /* 0x000000041ab87825 */ /* 0x000fe200078e02f0 */
[----:B------:R-:W-:Y:S01]  /*3420*/  LOP3.LUT R23, R34, 0xf, RZ, 0xc0, !PT ;  /* 0x0000000f22177812 */ /* 0x000fe200078ec0ff */
[----:B------:R1:W-:Y:S01]  /*3430*/  LDGSTS.E [R252+0x6200], desc[UR18][R182.64], P1 ;  /* 0x06200000b6fc7fae */ /* 0x0003e200089a1012 */
[----:B------:R-:W-:Y:S01]  /*3440*/  LOP3.LUT P1, RZ, R25, 0x1, RZ, 0xc0, !PT ;  /* 0x0000000119ff7812 */ /* 0x000fe2000782c0ff */
[----:B------:R-:W-:Y:S01]  /*3450*/  IMAD R25, R76, 0x1a, RZ ;  /* 0x0000001a4c197824 */ /* 0x000fe200078e02ff */
[----:B------:R-:W-:Y:S01]  /*3460*/  LOP3.LUT R44, R44, 0x3, RZ, 0xc0, !PT ;  /* 0x000000032c2c7812 */ /* 0x000fe200078ec0ff */
[----:B------:R-:W-:Y:S01]  /*3470*/  IMAD.WIDE R186, R26, 0x4, R238 ;  /* 0x000000041aba7825 */ /* 0x000fe200078e02ee */
[----:B------:R1:W-:Y:S01]  /*3480*/  STL [R1+0xb4], R26 ;  /* 0x0000b41a01007387 */ /* 0x0003e20000100800 */
[----:B------:R-:W-:-:S02]  /*3490*/  ISETP.GE.AND P6, PT, R51, R73, PT ;  /* 0x000000493300720c */ /* 0x000fc40003fc6270 */
[----:B------:R-:W-:Y:S01]  /*34a0*/  IMAD R30, R30, 0x10, R23 ;  /* 0x000000101e1e7824 */ /* 0x000fe200078e0217 */
[----:B------:R-:W-:Y:S01]  /*34b0*/  SHF.R.U32.HI R23, RZ, 0x4, R20 ;  /* 0x00000004ff177819 */ /* 0x000fe20000011614 */
[C---:B------:R-:W-:Y:S01]  /*34c0*/  IMAD.WIDE R188, R25.reuse, 0x4, R240 ;  /* 0x0000000419bc7825 */ /* 0x040fe200078e02f0 */
[----:B------:R2:W-:Y:S01]  /*34d0*/  STL [R1+0xb0], R25 ;  /* 0x0000b01901007387 */ /* 0x0005e20000100800 */
[----:B------:R-:W-:Y:S02]  /*34e0*/  IADD3 R42, PT, PT, R44, R43, R42 ;  /* 0x0000002b2c2a7210 */ /* 0x000fe40007ffe02a */
[----:B------:R-:W-:Y:S01]  /*34f0*/  IMAD.WIDE R190, R25, 0x4, R238 ;  /* 0x0000000419be7825 */ /* 0x000fe200078e02ee */
[----:B------:R3:W-:Y:S01]  /*3500*/  LDGSTS.E [R252+0x6400], desc[UR18][R184.64], P5 ;  /* 0x06400000b8fc7fae */ /* 0x0007e2000a9a1012 */
[----:B------:R-:W-:Y:S02]  /*3510*/  LOP3.LUT R40, R40, 0x3, RZ, 0xc0, !PT ;  /* 0x0000000328287812 */ /* 0x000fe400078ec0ff */
[----:B-1----:R-:W-:Y:S01]  /*3520*/  IMAD R26, R76, 0x1b, RZ ;  /* 0x0000001b4c1a7824 */ /* 0x002fe200078e02ff */
[----:B------:R1:W-:Y:S01]  /*3530*/  LDGSTS.E [R252+0x6600], desc[UR18][R186.64], P5 ;  /* 0x06600000bafc7fae */ /* 0x0003e2000a9a1012 */
[----:B------:R-:W-:Y:S01]  /*3540*/  LOP3.LUT P5, RZ, R23, 0x1, RZ, 0xc0, !PT ;  /* 0x0000000117ff7812 */ /* 0x000fe200078ac0ff */
[----:B------:R-:W-:Y:S01]  /*3550*/  IMAD.SHL.U32 R21, R21, 0x100, RZ ;  /* 0x0000010015157824 */ /* 0x000fe200078e00ff */
[----:B--2---:R-:W-:Y:S01]  /*3560*/  SHF.R.U32.HI R25, RZ, 0x3, R20 ;  /* 0x00000003ff197819 */ /* 0x004fe20000011614 */
[----:B------:R2:W-:Y:S01]  /*3570*/  LDGSTS.E [R252+0x6800], desc[UR18][R188.64], P1 ;  /* 0x06800000bcfc7fae */ /* 0x0005e200089a1012 */
[----:B------:R-:W-:Y:S01]  /*3580*/  LOP3.LUT R23, R24, 0xf, RZ, 0xc0, !PT ;  /* 0x0000000f18177812 */ /* 0x000fe200078ec0ff */
[----:B------:R-:W-:Y:S01]  /*3590*/  IMAD R24, R76, 0x1c, RZ ;  /* 0x0000001c4c187824 */ /* 0x000fe200078e02ff */
[----:B------:R-:W-:Y:S01]  /*35a0*/  IADD3 R38, PT, PT, R40, R39, R38 ;  /* 0x0000002728267210 */ /* 0x000fe20007ffe026 */
[----:B------:R1:W-:Y:S01]  /*35b0*/  LDGSTS.E [R252+0x6a00], desc[UR18][R190.64], P1 ;  /* 0x06a00000befc7fae */ /* 0x0003e200089a1012 */
[----:B------:R-:W-:Y:S01]  /*35c0*/  LOP3.LUT P1, RZ, R25, 0x1, RZ, 0xc0, !PT ;  /* 0x0000000119ff7812 */ /* 0x000fe2000782c0ff */
[C---:B------:R-:W-:Y:S01]  /*35d0*/  IMAD.WIDE R192, R26.reuse, 0x4, R240 ;  /* 0x000000041ac07825 */ /* 0x040fe200078e02f0 */
[----:B------:R-:W-:Y:S01]  /*35e0*/  LOP3.LUT R28, R27, 0x60, RZ, 0xc0, !PT ;  /* 0x000000601b1c7812 */ /* 0x000fe200078ec0ff */
[----:B------:R1:W-:Y:S02]  /*35f0*/  STL [R1+0xac], R26 ;  /* 0x0000ac1a01007387 */ /* 0x0003e40000100800 */
[----:B------:R-:W-:Y:S01]  /*3600*/  IMAD.WIDE R194, R26, 0x4, R238 ;  /* 0x000000041ac27825 */ /* 0x000fe200078e02ee */
[----:B------:R-:W-:Y:S01]  /*3610*/  SHF.R.U32.HI R69, RZ, 0x1, R28 ;  /* 0x00000001ff457819 */ /* 0x000fe2000001161c */
[----:B------:R2:W-:Y:S02]  /*3620*/  LDGSTS.E [R252+0x6c00], desc[UR18][R192.64], P5 ;  /* 0x06c00000c0fc7fae */ /* 0x0005e4000a9a1012 */
[----:B------:R-:W-:Y:S01]  /*3630*/  IMAD.WIDE R196, R24, 0x4, R240 ;  /* 0x0000000418c47825 */ /* 0x000fe200078e02f0 */
[----:B------:R-:W-:Y:S01]  /*3640*/  LOP3.LUT R69, R70, R69, RZ, 0x3c, !PT ;  /* 0x0000004546457212 */ /* 0x000fe200078e3cff */
[----:B------:R2:W-:Y:S02]  /*3650*/  LDGSTS.E [R252+0x6e00], desc[UR18][R194.64], P5 ;  /* 0x06e00000c2fc7fae */ /* 0x0005e4000a9a1012 */
[----:B------:R-:W-:-:S02]  /*3660*/  IMAD.WIDE R204, R24, 0x4, R238 ;  /* 0x0000000418cc7825 */ /* 0x000fc400078e02ee */
[----:B------:R2:W-:Y:S02]  /*3670*/  LDGSTS.E [R252+0x7000], desc[UR18][R196.64], P1 ;  /* 0x07000000c4fc7fae */ /* 0x0005e400089a1012 */
[----:B-1----:R-:W-:Y:S02]  /*3680*/  VIADD R26, R73, 0x1f ;  /* 0x0000001f491a7836 */ /* 0x002fe40000000000 */
[----:B------:R-:W-:Y:S01]  /*3690*/  IMAD R46, R46, 0x10, R23 ;  /* 0x000000102e2e7824 */ /* 0x000fe200078e0217 */
[--C-:B------:R-:W-:Y:S01]  /*36a0*/  SHF.R.U32.HI R23, RZ, 0x2, R20.reuse ;  /* 0x00000002ff177819 */ /* 0x100fe20000011614 */
[----:B------:R1:W-:Y:S01]  /*36b0*/  LDGSTS.E [R252+0x7200], desc[UR18][R204.64], P1 ;  /* 0x07200000ccfc7fae */ /* 0x0003e200089a1012 */
[----:B------:R-:W-:Y:S01]  /*36c0*/  ISETP.GT.AND P1, PT, R26, 0x1f, PT ;  /* 0x0000001f1a00780c */ /* 0x000fe20003f24270 */
[----:B------:R-:W-:Y:S01]  /*36d0*/  IMAD.SHL.U32 R25, R42, 0x100, RZ ;  /* 0x000001002a197824 */ /* 0x000fe200078e00ff */
[----:B------:R-:W-:Y:S01]  /*36e0*/  LOP3.LUT P5, RZ, R23, 0x1, RZ, 0xc0, !PT ;  /* 0x0000000117ff7812 */ /* 0x000fe200078ac0ff */
[----:B------:R1:W-:Y:S01]  /*36f0*/  STL [R1+0xa8], R24 ;  /* 0x0000a81801007387 */ /* 0x0003e20000100800 */
[----:B------:R-:W-:Y:S01]  /*3700*/  LOP3.LUT R23, R21, 0xf00, RZ, 0xe2, !PT ;  /* 0x00000f0015177812 */ /* 0x000fe200078ee2ff */
[----:B------:R-:W-:Y:S01]  /*3710*/  IMAD R31, R18, UR4, RZ ;  /* 0x00000004121f7c24 */ /* 0x000fe2000f8e02ff */
[----:B------:R-:W-:Y:S01]  /*3720*/  SEL R21, RZ, 0x4, !P1 ;  /* 0x00000004ff157807 */ /* 0x000fe20004800000 */
[----:B------:R-:W-:Y:S01]  /*3730*/  IMAD R32, R15, UR4, RZ ;  /* 0x000000040f207c24 */ /* 0x000fe2000f8e02ff */
[----:B------:R-:W-:Y:S01]  /*3740*/  SHF.R.U32.HI R20, RZ, 0x1, R20 ;  /* 0x00000001ff147819 */ /* 0x000fe20000011614 */
[----:B------:R-:W-:Y:S01]  /*3750*/  IMAD R22, R22, 0x1000, R23 ;  /* 0x0000100016167824 */ /* 0x000fe200078e0217 */
[----:B------:R-:W-:Y:S01]  /*3760*/  SEL R21, R21, RZ, !P6 ;  /* 0x000000ff15157207 */ /* 0x000fe20007000000 */
[----:B------:R-:W-:Y:S01]  /*3770*/  IMAD R35, R13, UR4, RZ ;  /* 0x000000040d237c24 */ /* 0x000fe2000f8e02ff */
[----:B------:R-:W-:Y:S01]  /*3780*/  LOP3.LUT P6, RZ, R20, 0x1, RZ, 0xc0, !PT ;  /* 0x0000000114ff7812 */ /* 0x000fe200078cc0ff */
[----:B-1----:R-:W-:Y:S01]  /*3790*/  IMAD R24, R76, 0x1d, RZ ;  /* 0x0000001d4c187824 */ /* 0x002fe200078e02ff */
[----:B------:R-:W-:Y:S01]  /*37a0*/  LOP3.LUT R25, R25, 0xf00, RZ, 0xe2, !PT ;  /* 0x00000f0019197812 */ /* 0x000fe200078ee2ff */
[----:B------:R-:W-:Y:S01]  /*37b0*/  IMAD R34, R6, UR4, RZ ;  /* 0x0000000406227c24 */ /* 0x000fe2000f8e02ff */
[----:B------:R-:W-:Y:S01]  /*37c0*/  LOP3.LUT R23, R30, 0xff, RZ, 0xc0, !PT ;  /* 0x000000ff1e177812 */ /* 0x000fe200078ec0ff */
[----:B------:R-:W-:Y:S01]  /*37d0*/  IMAD.WIDE R198, R24, 0x4, R240 ;  /* 0x0000000418c67825 */ /* 0x000fe200078e02f0 */
[----:B------:R1:W-:Y:S01]  /*37e0*/  STL [R1+0xa4], R24 ;  /* 0x0000a41801007387 */ /* 0x0003e20000100800 */
[----:B------:R-:W-:-:S02]  /*37f0*/  LOP3.LUT R46, R46, 0xff, RZ, 0xc0, !PT ;  /* 0x000000ff2e2e7812 */ /* 0x000fc400078ec0ff */
[----:B------:R-:W-:Y:S01]  /*3800*/  IMAD.WIDE R206, R24, 0x4, R238 ;  /* 0x0000000418ce7825 */ /* 0x000fe200078e02ee */
[----:B------:R2:W-:Y:S01]  /*3810*/  LDGSTS.E [R252+0x7400], desc[UR18][R198.64], P5 ;  /* 0x07400000c6fc7fae */ /* 0x0005e2000a9a1012 */
[----:B------:R-:W-:Y:S02]  /*3820*/  SEL R20, RZ, 0x4, P2 ;  /* 0x00000004ff147807 */ /* 0x000fe40001000000 */
[----:B------:R-:W-:Y:S01]  /*3830*/  IMAD R25, R38, 0x1000, R25 ;  /* 0x0000100026197824 */ /* 0x000fe200078e0219 */
[----:B------:R2:W-:Y:S01]  /*3840*/  LDGSTS.E [R252+0x7600], desc[UR18][R206.64], P5 ;  /* 0x07600000cefc7fae */ /* 0x0005e2000a9a1012 */
[----:B------:R-:W-:Y:S01]  /*3850*/  ISETP.NE.U32.AND P5, PT, R21, RZ, PT ;  /* 0x000000ff1500720c */ /* 0x000fe20003fa5070 */
[----:B-1----:R-:W-:Y:S01]  /*3860*/  IMAD R24, R76, 0x1e, RZ ;  /* 0x0000001e4c187824 */ /* 0x002fe200078e02ff */
[----:B------:R-:W-:Y:S01]  /*3870*/  ISETP.GT.AND P2, PT, R26, 0x3f, PT ;  /* 0x0000003f1a00780c */ /* 0x000fe20003f44270 */
[----:B------:R-:W-:Y:S02]  /*3880*/  IMAD R21, R76, 0x1f, RZ ;  /* 0x0000001f4c157824 */ /* 0x000fe400078e02ff */
[----:B------:R-:W-:Y:S01]  /*3890*/  IMAD.WIDE R200, R24, 0x4, R240 ;  /* 0x0000000418c87825 */ /* 0x000fe200078e02f0 */
[----:B------:R1:W-:Y:S01]  /*38a0*/  STL [R1+0xa0], R24 ;  /* 0x0000a01801007387 */ /* 0x0003e20000100800 */
[----:B------:R-:W-:-:S02]  /*38b0*/  SEL R20, R20, RZ, P2 ;  /* 0x000000ff14147207 */ /* 0x000fc40001000000 */
[----:B------:R-:W-:Y:S01]  /*38c0*/  IMAD.WIDE R208, R24, 0x4, R238 ;  /* 0x0000000418d07825 */ /* 0x000fe200078e02ee */
[----:B------:R2:W-:Y:S01]  /*38d0*/  LDGSTS.E [R252+0x7800], desc[UR18][R200.64], P6 ;  /* 0x07800000c8fc7fae */ /* 0x0005e2000b1a1012 */
[----:B------:R-:W-:Y:S02]  /*38e0*/  ISETP.NE.U32.AND P2, PT, R20, RZ, PT ;  /* 0x000000ff1400720c */ /* 0x000fe40003f45070 */
[----:B------:R-:W-:Y:S01]  /*38f0*/  IMAD.IADD R22, R22, 0x1, R23 ;  /* 0x0000000116167824 */ /* 0x000fe200078e0217 */
[----:B------:R2:W-:Y:S01]  /*3900*/  LDGSTS.E [R252+0x7a00], desc[UR18][R208.64], P6 ;  /* 0x07a00000d0fc7fae */ /* 0x0005e2000b1a1012 */
[C---:B------:R-:W-:Y:S01]  /*3910*/  LEA R242, P6, R218.reuse, UR22, 0x2 ;  /* 0x00000016daf27c11 */ /* 0x040fe2000f8c10ff */
[----:B------:R-:W-:Y:S02]  /*3920*/  IMAD.IADD R25, R25, 0x1, R46 ;  /* 0x0000000119197824 */ /* 0x000fe400078e022e */
[----:B------:R-:W-:Y:S01]  /*3930*/  IMAD.WIDE R202, R21, 0x4, R240 ;  /* 0x0000000415ca7825 */ /* 0x000fe200078e02f0 */
[----:B------:R-:W-:Y:S01]  /*3940*/  LEA.HI.X.SX32 R30, R218, UR23, 0x2, P6 ;  /* 0x00000017da1e7c11 */ /* 0x000fe2000b0f16ff */
[----:B------:R2:W-:Y:S01]  /*3950*/  STL [R1+0x9c], R19 ;  /* 0x00009c1301007387 */ /* 0x0005e20000100800 */
[----:B-1----:R-:W-:Y:S01]  /*3960*/  LEA R24, P6, R19, R242, 0x2 ;  /* 0x000000f213187211 */ /* 0x002fe200078c10ff */
[----:B------:R-:W-:Y:S01]  /*3970*/  IMAD.WIDE R210, R21, 0x4, R238 ;  /* 0x0000000415d27825 */ /* 0x000fe200078e02ee */
[----:B------:R-:W-:Y:S01]  /*3980*/  PRMT R26, R22, 0x5410, R25 ;  /* 0x00005410161a7816 */ /* 0x000fe20000000019 */
[----:B------:R1:W-:Y:S01]  /*3990*/  LDGSTS.E [R252+0x7c00], desc[UR18][R202.64], !P0 ;  /* 0x07c00000cafc7fae */ /* 0x0003e2000c1a1012 */
[----:B------:R-:W-:Y:S01]  /*39a0*/  LEA.HI.X.SX32 R25, R19, R30, 0x2, P6 ;  /* 0x0000001e13197211 */ /* 0x000fe200030f16ff */
[----:B------:R-:W-:Y:S01]  /*39b0*/  VIADD R216, R69, UR10 ;  /* 0x0000000a45d87c36 */ /* 0x000fe20008000000 */
[-C--:B------:R-:W-:Y:S01]  /*39c0*/  LEA R20, P6, R31, R242.reuse, 0x2 ;  /* 0x000000f21f147211 */ /* 0x080fe200078c10ff */
[----:B------:R1:W-:Y:S01]  /*39d0*/  LDGSTS.E [R252+0x7e00], desc[UR18][R210.64], !P0 ;  /* 0x07e00000d2fc7fae */ /* 0x0003e2000c1a1012 */
[C---:B------:R-:W-:Y:S01]  /*39e0*/  LEA R22, P0, R16.reuse, R242, 0x2 ;  /* 0x000000f210167211 */ /* 0x040fe200078010ff */
[----:B------:R-:W-:Y:S01]  /*39f0*/  IMAD.WIDE R240, R217, 0x4, R240 ;  /* 0x00000004d9f07825 */ /* 0x000fe200078e02f0 */
[-C--:B------:R-:W-:Y:S01]  /*3a00*/  LEA.HI.X.SX32 R21, R31, R30.reuse, 0x2, P6 ;  /* 0x0000001e1f157211 */ /* 0x080fe200030f16ff */
[----:B------:R-:W-:Y:S01]  /*3a10*/  STL [R1+0x98], R32 ;  /* 0x0000982001007387 */ /* 0x000fe20000100800 */
[----:B------:R-:W-:Y:S01]  /*3a20*/  LEA.HI.X.SX32 R23, R16, R30, 0x2, P0 ;  /* 0x0000001e10177211 */ /* 0x000fe200000f16ff */
[C---:B------:R-:W-:Y:S01]  /*3a30*/  IMAD.WIDE R238, R217.reuse, 0x4, R238 ;  /* 0x00000004d9ee7825 */ /* 0x040fe200078e02ee */
[----:B------:R-:W-:Y:S01]  /*3a40*/  LEA R18, P0, R12, R242, 0x2 ;  /* 0x000000f20c127211 */ /* 0x000fe200078010ff */
[----:B------:R1:W-:Y:S01]  /*3a50*/  STL [R1+0x94], R16 ;  /* 0x0000941001007387 */ /* 0x0003e20000100800 */
[----:B------:R-:W-:Y:S01]  /*3a60*/  SHF.R.U64 R29, R26, 0x1f, RZ ;  /* 0x0000001f1a1d7819 */ /* 0x000fe200000012ff */
[----:B------:R-:W-:Y:S01]  /*3a70*/  IMAD.WIDE R80, R217, 0x4, R80 ;  /* 0x00000004d9507825 */ /* 0x000fe200078e0250 */
[----:B--2---:R-:W-:Y:S01]  /*3a80*/  LEA.HI.X.SX32 R19, R12, R30, 0x2, P0 ;  /* 0x0000001e0c137211 */ /* 0x004fe200000f16ff */
[----:B------:R2:W-:Y:S01]  /*3a90*/  STL [R1+0x8c], R31 ;  /* 0x00008c1f01007387 */ /* 0x0005e20000100800 */
[----:B------:R-:W-:Y:S01]  /*3aa0*/  LEA R14, P0, R11, R242, 0x2 ;  /* 0x000000f20b0e7211 */ /* 0x000fe200078010ff */
[----:B------:R-:W-:-:S02]  /*3ab0*/  IMAD.WIDE R82, R217, 0x4, R82 ;  /* 0x00000004d9527825 */ /* 0x000fc400078e0252 */
[----:B------:R-:W-:Y:S01]  /*3ac0*/  STL [R1+0x90], R36 ;  /* 0x0000902401007387 */ /* 0x000fe20000100800 */
[----:B------:R-:W-:Y:S01]  /*3ad0*/  LEA.HI.X.SX32 R15, R11, R30, 0x2, P0 ;  /* 0x0000001e0b0f7211 */ /* 0x000fe200000f16ff */
[----:B------:R-:W-:Y:S01]  /*3ae0*/  IMAD.WIDE R84, R217, 0x4, R84 ;  /* 0x00000004d9547825 */ /* 0x000fe200078e0254 */
[-C--:B-1----:R-:W-:Y:S01]  /*3af0*/  LEA R16, P6, R10, R242.reuse, 0x2 ;  /* 0x000000f20a107211 */ /* 0x082fe200078c10ff */
[----:B------:R-:W-:Y:S01]  /*3b00*/  STL [R1+0x88], R33 ;  /* 0x0000882101007387 */ /* 0x000fe20000100800 */
[----:B------:R-:W-:Y:S01]  /*3b10*/  LEA R244, P0, R8, R242, 0x2 ;  /* 0x000000f208f47211 */ /* 0x000fe200078010ff */
[----:B--2---:R-:W-:Y:S01]  /*3b20*/  IMAD R31, R7, UR4, RZ ;  /* 0x00000004071f7c24 */ /* 0x004fe2000f8e02ff */
[----:B------:R-:W-:Y:S01]  /*3b30*/  LEA.HI.X.SX32 R17, R10, R30, 0x2, P6 ;  /* 0x0000001e0a117211 */ /* 0x000fe200030f16ff */
[----:B------:R1:W-:Y:S01]  /*3b40*/  STL [R1+0x84], R12 ;  /* 0x0000840c01007387 */ /* 0x0003e20000100800 */
[----:B------:R-:W-:Y:S01]  /*3b50*/  LEA R248, P6, R9, R242, 0x2 ;  /* 0x000000f209f87211 */ /* 0x000fe200078c10ff */
[----:B------:R-:W-:Y:S01]  /*3b60*/  IMAD.WIDE R86, R217, 0x4, R86 ;  /* 0x00000004d9567825 */ /* 0x000fe200078e0256 */
[-C--:B------:R-:W-:Y:S01]  /*3b70*/  LEA.HI.X.SX32 R245, R8, R30.reuse, 0x2, P0 ;  /* 0x0000001e08f57211 */ /* 0x080fe200000f16ff */
[----:B------:R-:W-:Y:S01]  /*3b80*/  STL [R1+0x80], R35 ;  /* 0x0000802301007387 */ /* 0x000fe20000100800 */
[----:B------:R-:W-:Y:S01]  /*3b90*/  LEA.HI.X.SX32 R249, R9, R30, 0x2, P6 ;  /* 0x0000001e09f97211 */ /* 0x000fe200030f16ff */
[----:B------:R-:W-:-:S02]  /*3ba0*/  IMAD.WIDE R88, R217, 0x4, R88 ;  /* 0x00000004d9587825 */ /* 0x000fc400078e0258 */
[----:B------:R2:W-:Y:S01]  /*3bb0*/  STL [R1+0x7c], R10 ;  /* 0x00007c0a01007387 */ /* 0x0005e20000100800 */
[C---:B-1----:R-:W-:Y:S01]  /*3bc0*/  LEA R12, P6, R32.reuse, R242, 0x2 ;  /* 0x000000f2200c7211 */ /* 0x042fe200078c10ff */
[C---:B------:R-:W-:Y:S02]  /*3bd0*/  IMAD.WIDE R90, R217.reuse, 0x4, R90 ;  /* 0x00000004d95a7825 */ /* 0x040fe400078e025a */
[----:B------:R1:W-:Y:S01]  /*3be0*/  STL [R1+0x74], R11 ;  /* 0x0000740b01007387 */ /* 0x0003e20000100800 */
[----:B------:R-:W-:Y:S01]  /*3bf0*/  LEA.HI.X.SX32 R13, R32, R30, 0x2, P6 ;  /* 0x0000001e200d7211 */ /* 0x000fe200030f16ff */
[----:B------:R-:W-:Y:S02]  /*3c00*/  IMAD R32, R4, UR4, RZ ;  /* 0x0000000404207c24 */ /* 0x000fe4000f8e02ff */
[----:B------:R-:W-:Y:S01]  /*3c10*/  STL [R1+0x6c], R9 ;  /* 0x00006c0901007387 */ /* 0x000fe20000100800 */
[----:B------:R-:W-:Y:S01]  /*3c20*/  IMAD.WIDE R92, R217, 0x4, R92 ;  /* 0x00000004d95c7825 */ /* 0x000fe200078e025c */
[----:B--2---:R-:W-:-:S02]  /*3c30*/  LEA R10, P0, R36, R242, 0x2 ;  /* 0x000000f2240a7211 */ /* 0x004fc400078010ff */
[----:B------:R2:W-:Y:S01]  /*3c40*/  STL [R1+0x64], R8 ;  /* 0x0000640801007387 */ /* 0x0005e20000100800 */
[----:B------:R-:W-:Y:S01]  /*3c50*/  IMAD.WIDE R94, R217, 0x4, R94 ;  /* 0x00000004d95e7825 */ /* 0x000fe200078e025e */
[----:B-1----:R-:W-:Y:S02]  /*3c60*/  LEA.HI.X.SX32 R11, R36, R30, 0x2, P0 ;  /* 0x0000001e240b7211 */ /* 0x002fe400000f16ff */
[----:B------:R-:W-:Y:S01]  /*3c70*/  STL [R1+0x78], R31 ;  /* 0x0000781f01007387 */ /* 0x000fe20000100800 */
[----:B------:R-:W-:Y:S01]  /*3c80*/  LEA R6, P0, R35, R242, 0x2 ;  /* 0x000000f223067211 */ /* 0x000fe200078010ff */
[----:B------:R-:W-:Y:S02]  /*3c90*/  IMAD.WIDE R96, R217, 0x4, R96 ;  /* 0x00000004d9607825 */ /* 0x000fe400078e0260 */
[----:B------:R-:W-:Y:S01]  /*3ca0*/  STL [R1+0x70], R34 ;  /* 0x0000702201007387 */ /* 0x000fe20000100800 */
[----:B------:R-:W-:Y:S01]  /*3cb0*/  LEA.HI.X.SX32 R7, R35, R30, 0x2, P0 ;  /* 0x0000001e23077211 */ /* 0x000fe200000f16ff */
[----:B------:R-:W-:Y:S01]  /*3cc0*/  IMAD.WIDE R98, R217, 0x4, R98 ;  /* 0x00000004d9627825 */ /* 0x000fe200078e0262 */
[-C--:B--2---:R-:W-:Y:S01]  /*3cd0*/  LEA R8, P6, R33, R242.reuse, 0x2 ;  /* 0x000000f221087211 */ /* 0x084fe200078c10ff */
[----:B------:R1:W-:Y:S01]  /*3ce0*/  STL [R1+0x68], R32 ;  /* 0x0000682001007387 */ /* 0x0003e20000100800 */
[C---:B------:R-:W-:Y:S01]  /*3cf0*/  LEA R250, P0, R34.reuse, R242, 0x2 ;  /* 0x000000f222fa7211 */ /* 0x040fe200078010ff */
[----:B------:R-:W-:Y:S01]  /*3d00*/  IMAD.WIDE R100, R217, 0x4, R100 ;  /* 0x00000004d9647825 */ /* 0x000fe200078e0264 */
[----:B------:R-:W-:Y:S01]  /*3d10*/  LEA.HI.X.SX32 R9, R33, R30, 0x2, P6 ;  /* 0x0000001e21097211 */ /* 0x000fe200030f16ff */
[----:B------:R-:W0:Y:S01]  /*3d20*/  LDGDEPBAR ;  /* 0x00000000000079af */ /* 0x000e220000000000 */
[----:B------:R-:W-:Y:S01]  /*3d30*/  LEA R4, P6, R31, R242, 0x2 ;  /* 0x000000f21f047211 */ /* 0x000fe200078c10ff */
[----:B------:R-:W-:Y:S01]  /*3d40*/  IMAD R33, R5, UR4, RZ ;  /* 0x0000000405217c24 */ /* 0x000fe2000f8e02ff */
[-C--:B------:R-:W-:Y:S01]  /*3d50*/  LEA.HI.X.SX32 R251, R34, R30.reuse, 0x2, P0 ;  /* 0x0000001e22fb7211 */ /* 0x080fe200000f16ff */
[----:B------:R-:W-:Y:S01]  /*3d60*/  LDGSTS.E [R216+0x10000], desc[UR18][R24.64], P5 ;  /* 0x1000000018d87fae */ /* 0x000fe2000a9a1012 */
[----:B------:R-:W-:Y:S01]  /*3d70*/  LEA.HI.X.SX32 R5, R31, R30, 0x2, P6 ;  /* 0x0000001e1f057211 */ /* 0x000fe200030f16ff */
[----:B------:R-:W-:Y:S01]  /*3d80*/  IMAD.WIDE R102, R217, 0x4, R102 ;  /* 0x00000004d9667825 */ /* 0x000fe200078e0266 */
[CC--:B------:R-:W-:Y:S01]  /*3d90*/  LEA R246, P6, R32.reuse, R242.reuse, 0x2 ;  /* 0x000000f220f67211 */ /* 0x0c0fe200078c10ff */
[----:B------:R-:W-:Y:S01]  /*3da0*/  LDGSTS.E [R216+0x10400], desc[UR18][R22.64], P5 ;  /* 0x1040000016d87fae */ /* 0x000fe2000a9a1012 */
[----:B------:R-:W-:Y:S01]  /*3db0*/  LEA R242, P0, R33, R242, 0x2 ;  /* 0x000000f221f27211 */ /* 0x000fe200078010ff */
[----:B------:R-:W-:Y:S01]  /*3dc0*/  IMAD.WIDE R104, R217, 0x4, R104 ;  /* 0x00000004d9687825 */ /* 0x000fe200078e0268 */
[-C--:B------:R-:W-:Y:S01]  /*3dd0*/  LEA.HI.X.SX32 R247, R32, R30.reuse, 0x2, P6 ;  /* 0x0000001e20f77211 */ /* 0x080fe200030f16ff */
[----:B------:R-:W-:Y:S01]  /*3de0*/  LDGSTS.E [R216+0x10800], desc[UR18][R20.64], P5 ;  /* 0x1080000014d87fae */ /* 0x000fe2000a9a1012 */
[----:B-1----:R-:W-:Y:S01]  /*3df0*/  LOP3.LUT R32, R69, 0x40, RZ, 0x3c, !PT ;  /* 0x0000004045207812 */ /* 0x002fe200078e3cff */
[----:B------:R-:W-:Y:S01]  /*3e00*/  IMAD.WIDE R106, R217, 0x4, R106 ;  /* 0x00000004d96a7825 */ /* 0x000fe200078e026a */
[----:B------:R-:W-:Y:S01]  /*3e10*/  LEA.HI.X.SX32 R243, R33, R30, 0x2, P0 ;  /* 0x0000001e21f37211 */ /* 0x000fe200000f16ff */
[----:B------:R-:W-:Y:S01]  /*3e20*/  LDGSTS.E [R216+0x10c00], desc[UR18][R18.64], P5 ;  /* 0x10c0000012d87fae */ /* 0x000fe2000a9a1012 */
[----:B------:R-:W-:Y:S01]  /*3e30*/  LOP3.LUT P6, RZ, R29, 0x1, RZ, 0xc0, !PT ;  /* 0x000000011dff7812 */ /* 0x000fe200078cc0ff */
[----:B------:R-:W-:Y:S01]  /*3e40*/  VIADD R215, R32, UR10 ;  /* 0x0000000a20d77c36 */ /* 0x000fe20008000000 */
[C---:B------:R-:W-:Y:S01]  /*3e50*/  SHF.R.U64 R31, R26.reuse, 0x1e, RZ ;  /* 0x0000001e1a1f7819 */ /* 0x040fe200000012ff */
[----:B------:R-:W-:Y:S01]  /*3e60*/  LDGSTS.E [R216+0x11000], desc[UR18][R16.64], P5 ;  /* 0x1100000010d87fae */ /* 0x000fe2000a9a1012 */
[C---:B------:R-:W-:Y:S01]  /*3e70*/  SHF.R.U64 R29, R26.reuse, 0x1d, RZ ;  /* 0x0000001d1a1d7819 */ /* 0x040fe200000012ff */
[----:B------:R-:W-:Y:S01]  /*3e80*/  IMAD.WIDE R108, R217, 0x4, R108 ;  /* 0x00000004d96c7825 */ /* 0x000fe200078e026c */
[----:B------:R-:W-:Y:S01]  /*3e90*/  LOP3.LUT P0, RZ, R31, 0x1, RZ, 0xc0, !PT ;  /* 0x000000011fff7812 */ /* 0x000fe2000780c0ff */
[----:B------:R-:W-:Y:S01]  /*3ea0*/  LDGSTS.E [R216+0x11400], desc[UR18][R14.64], P5 ;  /* 0x114000000ed87fae */ /* 0x000fe2000a9a1012 */
[----:B------:R-:W-:Y:S01]  /*3eb0*/  SHF.R.U64 R30, R26, 0x1c, RZ ;  /* 0x0000001c1a1e7819 */ /* 0x000fe200000012ff */
[----:B------:R-:W-:-:S02]  /*3ec0*/  IMAD.WIDE R110, R217, 0x4, R110 ;  /* 0x00000004d96e7825 */ /* 0x000fc400078e026e */
[----:B------:R1:W-:Y:S02]  /*3ed0*/  LDGSTS.E [R216+0x11800], desc[UR18][R248.64], P5 ;  /* 0x11800000f8d87fae */ /* 0x0003e4000a9a1012 */
[C---:B------:R-:W-:Y:S02]  /*3ee0*/  IMAD.WIDE R112, R217.reuse, 0x4, R112 ;  /* 0x00000004d9707825 */ /* 0x040fe400078e0270 */
[----:B------:R2:W-:Y:S02]  /*3ef0*/  LDGSTS.E [R216+0x11c00], desc[UR18][R244.64], P5 ;  /* 0x11c00000f4d87fae */ /* 0x0005e4000a9a1012 */
[C---:B------:R-:W-:Y:S02]  /*3f00*/  IMAD.WIDE R114, R217.reuse, 0x4, R114 ;  /* 0x00000004d9727825 */ /* 0x040fe400078e0272 */
[----:B------:R-:W-:Y:S02]  /*3f10*/  LDGSTS.E [R215+0x10200], desc[UR18][R12.64], P5 ;  /* 0x102000000cd77fae */ /* 0x000fe4000a9a1012 */
[----:B------:R-:W-:-:S02]  /*3f20*/  IMAD.WIDE R116, R217, 0x4, R116 ;  /* 0x00000004d9747825 */ /* 0x000fc400078e0274 */
[----:B------:R-:W-:Y:S02]  /*3f30*/  LDGSTS.E [R215+0x10600], desc[UR18][R10.64], P5 ;  /* 0x106000000ad77fae */ /* 0x000fe4000a9a1012 */
[C---:B------:R-:W-:Y:S02]  /*3f40*/  IMAD.WIDE R118, R217.reuse, 0x4, R118 ;  /* 0x00000004d9767825 */ /* 0x040fe400078e0276 */
[----:B------:R-:W-:Y:S02]  /*3f50*/  LDGSTS.E [R215+0x10a00], desc[UR18][R8.64], P5 ;  /* 0x10a0000008d77fae */ /* 0x000fe4000a9a1012 */
[C---:B------:R-:W-:Y:S02]  /*3f60*/  IMAD.WIDE R120, R217.reuse, 0x4, R120 ;  /* 0x00000004d9787825 */ /* 0x040fe400078e0278 */
[----:B------:R-:W-:Y:S02]  /*3f70*/  LDGSTS.E [R215+0x10e00], desc[UR18][R6.64], P5 ;  /* 0x10e0000006d77fae */ /* 0x000fe4000a9a1012 */
[----:B------:R-:W-:-:S02]  /*3f80*/  IMAD.WIDE R122, R217, 0x4, R122 ;  /* 0x00000004d97a7825 */ /* 0x000fc400078e027a */
[----:B------:R-:W-:Y:S02]  /*3f90*/  LDGSTS.E [R215+0x11200], desc[UR18][R4.64], P5 ;  /* 0x1120000004d77fae */ /* 0x000fe4000a9a1012 */
[C---:B------:R-:W-:Y:S02]  /*3fa0*/  IMAD.WIDE R124, R217.reuse, 0x4, R124 ;  /* 0x00000004d97c7825 */ /* 0x040fe400078e027c */
[----:B------:R1:W-:Y:S02]  /*3fb0*/  LDGSTS.E [R215+0x11600], desc[UR18][R250.64], P5 ;  /* 0x11600000fad77fae */ /* 0x0003e4000a9a1012 */
[C---:B------:R-:W-:Y:S02]  /*3fc0*/  IMAD.WIDE R126, R217.reuse, 0x4, R126 ;  /* 0x00000004d97e7825 */ /* 0x040fe400078e027e */
[----:B------:R1:W-:Y:S02]  /*3fd0*/  LDGSTS.E [R215+0x11a00], desc[UR18][R246.64], P5 ;  /* 0x11a00000f6d77fae */ /* 0x0003e4000a9a1012 */
[----:B------:R-:W-:-:S02]  /*3fe0*/  IMAD.WIDE R128, R217, 0x4, R128 ;  /* 0x00000004d9807825 */ /* 0x000fc400078e0280 */
[----:B------:R1:W-:Y:S01]  /*3ff0*/  LDGSTS.E [R215+0x11e00], desc[UR18][R242.64], P5 ;  /* 0x11e00000f2d77fae */ /* 0x0003e2000a9a1012 */
[----:B------:R-:W-:Y:S01]  /*4000*/  LOP3.LUT P5, RZ, R29, 0x1, RZ, 0xc0, !PT ;  /* 0x000000011dff7812 */ /* 0x000fe200078ac0ff */
[C---:B------:R-:W-:Y:S01]  /*4010*/  IMAD.WIDE R130, R217.reuse, 0x4, R130 ;  /* 0x00000004d9827825 */ /* 0x040fe200078e0282 */
[----:B------:R-:W-:Y:S01]  /*4020*/  SHF.R.U64 R29, R26, 0x1b, RZ ;  /* 0x0000001b1a1d7819 */ /* 0x000fe200000012ff */
[----:B------:R-:W0:Y:S02]  /*4030*/  LDGDEPBAR ;  /* 0x00000000000079af */ /* 0x000e240000000000 */
[C---:B------:R-:W-:Y:S01]  /*4040*/  IMAD.WIDE R132, R217.reuse, 0x4, R132 ;  /* 0x00000004d9847825 */ /* 0x040fe200078e0284 */
[----:B------:R-:W-:Y:S03]  /*4050*/  BAR.SYNC.DEFER_BLOCKING 0x0 ;  /* 0x0000000000007b1d */ /* 0x000fe60000010000 */
[----:B------:R-:W-:-:S04]  /*4060*/  IMAD.WIDE R134, R217, 0x4, R134 ;  /* 0x00000004d9867825 */ /* 0x000fc800078e0286 */
[C---:B------:R-:W-:Y:S01]  /*4070*/  IMAD.WIDE R136, R217.reuse, 0x4, R136 ;  /* 0x00000004d9887825 */ /* 0x040fe200078e0288 */
[----:B------:R1:W-:Y:S03]  /*4080*/  STL [R1+0x60], R33 ;  /* 0x0000602101007387 */ /* 0x0003e60000100800 */
[----:B------:R-:W-:-:S04]  /*4090*/  IMAD.WIDE R138, R217, 0x4, R138 ;  /* 0x00000004d98a7825 */ /* 0x000fc800078e028a */
[----:B---3--:R-:W-:-:S04]  /*40a0*/  IMAD.WIDE R172, R217, 0x4, R172 ;  /* 0x00000004d9ac7825 */ /* 0x008fc800078e02ac */
[----:B----4-:R-:W-:-:S04]  /*40b0*/  IMAD.WIDE R174, R217, 0x4, R174 ;  /* 0x00000004d9ae7825 */ /* 0x010fc800078e02ae */
[C---:B------:R-:W-:Y:S01]  /*40c0*/  IMAD.WIDE R176, R217.reuse, 0x4, R176 ;  /* 0x00000004d9b07825 */ /* 0x040fe200078e02b0 */
[----:B------:R-:W-:Y:S01]  /*40d0*/  @!PT LDS RZ, [RZ] ;  /* 0x00000000fffff984 */ /* 0x000fe20000000800 */
[----:B------:R-:W-:Y:S01]  /*40e0*/  @!PT LDS RZ, [RZ] ;  /* 0x00000000fffff984 */ /* 0x000fe20000000800 */
[----:B------:R-:W-:Y:S01]  /*40f0*/  @!PT LDS RZ, [RZ] ;  /* 0x00000000fffff984 */ /* 0x000fe20000000800 */
[----:B------:R-:W-:Y:S03]  /*4100*/  LDGSTS.E [R252+0x8000], desc[UR18][R240.64], P6 ;  /* 0x08000000f0fc7fae */ /* 0x000fe6000b1a1012 */
[C---:B------:R-:W-:Y:S01]  /*4110*/  IMAD.WIDE R178, R217.reuse, 0x4, R178 ;  /* 0x00000004d9b27825 */ /* 0x040fe200078e02b2 */
[----:B------:R-:W-:Y:S01]  /*4120*/  LDGSTS.E [R252+0x8200], desc[UR18][R238.64], P6 ;  /* 0x08200000eefc7fae */ /* 0x000fe2000b1a1012 */
[----:B------:R-:W-:Y:S02]  /*4130*/  LOP3.LUT P6, RZ, R30, 0x1, RZ, 0xc0, !PT ;  /* 0x000000011eff7812 */ /* 0x000fe400078cc0ff */
[C---:B-----5:R-:W-:Y:S01]  /*4140*/  IMAD.WIDE R180, R217.reuse, 0x4, R180 ;  /* 0x00000004d9b47825 */ /* 0x060fe200078e02b4 */
[----:B------:R-:W-:Y:S01]  /*4150*/  SHF.R.U64 R30, R26, 0x1a, RZ ;  /* 0x0000001a1a1e7819 */ /* 0x000fe200000012ff */
[----:B------:R-:W-:Y:S02]  /*4160*/  LDGSTS.E [R252+0x8400], desc[UR18][R236.64], P0 ;  /* 0x08400000ecfc7fae */ /* 0x000fe400081a1012 */
[----:B------:R-:W-:-:S02]  /*4170*/  IMAD.WIDE R182, R217, 0x4, R182 ;  /* 0x00000004d9b67825 */ /* 0x000fc400078e02b6 */
[----:B------:R-:W-:Y:S01]  /*4180*/  LDGSTS.E [R252+0x8600], desc[UR18][R234.64], P0 ;  /* 0x08600000eafc7fae */ /* 0x000fe200081a1012 */
[----:B------:R-:W-:Y:S01]  /*4190*/  LOP3.LUT P0, RZ, R29, 0x1, RZ, 0xc0, !PT ;  /* 0x000000011dff7812 */ /* 0x000fe2000780c0ff */
[C---:B------:R-:W-:Y:S01]  /*41a0*/  IMAD.WIDE R184, R217.reuse, 0x4, R184 ;  /* 0x00000004d9b87825 */ /* 0x040fe200078e02b8 */
[----:B------:R-:W-:Y:S01]  /*41b0*/  SHF.R.U64 R29, R26, 0x19, RZ ;  /* 0x000000191a1d7819 */ /* 0x000fe200000012ff */
[----:B------:R-:W-:Y:S02]  /*41c0*/  LDGSTS.E [R252+0x8800], desc[UR18][R232.64], P5 ;  /* 0x08800000e8fc7fae */ /* 0x000fe4000a9a1012 */
[C---:B------:R-:W-:Y:S02]  /*41d0*/  IMAD.WIDE R186, R217.reuse, 0x4, R186 ;  /* 0x00000004d9ba7825 */ /* 0x040fe400078e02ba */
[----:B------:R-:W-:Y:S01]  /*41e0*/  LDGSTS.E [R252+0x8a00], desc[UR18][R230.64], P5 ;  /* 0x08a00000e6fc7fae */ /* 0x000fe2000a9a1012 */
[----:B------:R-:W-:Y:S01]  /*41f0*/  LOP3.LUT P5, RZ, R30, 0x1, RZ, 0xc0, !PT ;  /* 0x000000011eff7812 */ /* 0x000fe200078ac0ff */
[C---:B------:R-:W-:Y:S01]  /*4200*/  IMAD.WIDE R188, R217.reuse, 0x4, R188 ;  /* 0x00000004d9bc7825 */ /* 0x040fe200078e02bc */
        /* <DEDUP_REMOVED lines=23> */
[----:B------:R-:W-:Y:S01]  /*4380*/  IMAD.WIDE R200, R217, 0x4, R200 ;  /* 0x00000004d9c87825 */ /* 0x000fe200078e02c8 */
[----:B------:R-:W-:Y:S01]  /*4390*/  SHF.R.U64 R30, R26, 0x14, RZ ;  /* 0x000000141a1e7819 */ /* 0x000fe200000012ff */
[----:B------:R-:W-:Y:S02]  /*43a0*/  LDGSTS.E [R252+0x9c00], desc[UR18][R80.64], P0 ;  /* 0x09c0000050fc7fae */ /* 0x000fe400081a1012 */
[----:B------:R-:W-:-:S02]  /*43b0*/  IMAD.SHL.U32 R77, R77, 0x20, RZ ;  /* 0x000000204d4d7824 */ /* 0x000fc400078e00ff */
        /* <DEDUP_REMOVED lines=29> */
[C---:B-1----:R-:W-:Y:S02]  /*4590*/  IMAD.WIDE R248, R77.reuse, 0x4, R248 ;  /* 0x000000044df87825 */ /* 0x042fe400078e02f8 */
[----:B------:R-:W-:Y:S01]  /*45a0*/  LDGSTS.E [R252+0xb200], desc[UR18][R102.64], P6 ;  /* 0x0b20000066fc7fae */ /* 0x000fe2000b1a1012 */
[----:B------:R-:W-:Y:S01]  /*45b0*/  LOP3.LUT P6, RZ, R30, 0x1, RZ, 0xc0, !PT ;  /* 0x000000011eff7812 */ /* 0x000fe200078cc0ff */
[C---:B--2---:R-:W-:Y:S01]  /*45c0*/  IMAD.WIDE R244, R77.reuse, 0x4, R244 ;  /* 0x000000044df47825 */ /* 0x044fe200078e02f4 */
        /* <DEDUP_REMOVED lines=29> */
[----:B------:R-:W-:Y:S01]  /*47a0*/  IMAD.SHL.U32 R27, R27, 0x10, RZ ;  /* 0x000000101b1b7824 */ /* 0x000fe200078e00ff */
[----:B------:R-:W-:Y:S01]  /*47b0*/  SHF.R.U64 R29, R26, 0x9, RZ ;  /* 0x000000091a1d7819 */ /* 0x000fe200000012ff */
[----:B------:R-:W-:Y:S01]  /*47c0*/  LDGSTS.E [R252+0xc800], desc[UR18][R124.64], P6 ;  /* 0x0c8000007cfc7fae */ /* 0x000fe2000b1a1012 */
[----:B------:R-:W-:Y:S02]  /*47d0*/  LOP3.LUT R5, R4, 0x600, RZ, 0xc0, !PT ;  /* 0x0000060004057812 */ /* 0x000fe400078ec0ff */
[----:B------:R-:W-:Y:S01]  /*47e0*/  LOP3.LUT R27, R27, 0x70, RZ, 0xc0, !PT ;  /* 0x000000701b1b7812 */ /* 0x000fe200078ec0ff */
[----:B------:R-:W-:Y:S01]  /*47f0*/  LDGSTS.E [R252+0xca00], desc[UR18][R126.64], P6 ;  /* 0x0ca000007efc7fae */ /* 0x000fe2000b1a1012 */
[----:B------:R-:W-:Y:S01]  /*4800*/  LOP3.LUT P6, RZ, R30, 0x1, RZ, 0xc0, !PT ;  /* 0x000000011eff7812 */ /* 0x000fe200078cc0ff */
[----:B------:R-:W-:Y:S01]  /*4810*/  IMAD R68, R28, 0x4, R5 ;  /* 0x000000041c447824 */ /* 0x000fe200078e0205 */
[----:B------:R-:W-:Y:S01]  /*4820*/  SHF.R.U64 R30, R26, 0x8, RZ ;  /* 0x000000081a1e7819 */ /* 0x000fe200000012ff */
[----:B------:R-:W-:Y:S02]  /*4830*/  LDGSTS.E [R252+0xcc00], desc[UR18][R128.64], P0 ;  /* 0x0cc0000080fc7fae */ /* 0x000fe400081a1012 */
[----:B------:R-:W-:-:S02]  /*4840*/  IMAD.IADD R68, R27, 0x1, R68 ;  /* 0x000000011b447824 */ /* 0x000fc400078e0244 */
[----:B------:R-:W-:Y:S01]  /*4850*/  LDGSTS.E [R252+0xce00], desc[UR18][R130.64], P0 ;  /* 0x0ce0000082fc7fae */ /* 0x000fe200081a1012 */
[----:B------:R-:W-:Y:S02]  /*4860*/  LOP3.LUT P0, RZ, R29, 0x1, RZ, 0xc0, !PT ;  /* 0x000000011dff7812 */ /* 0x000fe4000780c0ff */
[----:B------:R-:W-:Y:S01]  /*4870*/  SHF.R.U64 R29, R26, 0x7, RZ ;  /* 0x000000071a1d7819 */ /* 0x000fe200000012ff */
[----:B------:R-:W-:Y:S04]  /*4880*/  LDGSTS.E [R252+0xd000], desc[UR18][R132.64], P5 ;  /* 0x0d00000084fc7fae */ /* 0x000fe8000a9a1012 */
[----:B------:R-:W-:Y:S01]  /*4890*/  LDGSTS.E [R252+0xd200], desc[UR18][R134.64], P5 ;  /* 0x0d20000086fc7fae */ /* 0x000fe2000a9a1012 */
[----:B------:R-:W-:Y:S02]  /*48a0*/  LOP3.LUT P5, RZ, R30, 0x1, RZ, 0xc0, !PT ;  /* 0x000000011eff7812 */ /* 0x000fe400078ac0ff */
[----:B------:R-:W-:Y:S01]  /*48b0*/  SHF.R.U64 R30, R26, 0x6, RZ ;  /* 0x000000061a1e7819 */ /* 0x000fe200000012ff */
[----:B------:R-:W-:Y:S04]  /*48c0*/  LDGSTS.E [R252+0xd400], desc[UR18][R136.64], P6 ;  /* 0x0d40000088fc7fae */ /* 0x000fe8000b1a1012 */
[----:B------:R-:W-:Y:S01]  /*48d0*/  LDGSTS.E [R252+0xd600], desc[UR18][R138.64], P6 ;  /* 0x0d6000008afc7fae */ /* 0x000fe2000b1a1012 */
[----:B------:R-:W-:-:S02]  /*48e0*/  LOP3.LUT P6, RZ, R29, 0x1, RZ, 0xc0, !PT ;  /* 0x000000011dff7812 */ /* 0x000fc400078cc0ff */
        /* <DEDUP_REMOVED lines=11> */
[----:B------:R-:W-:-:S03]  /*49a0*/  LOP3.LUT P6, RZ, R30, 0x1, RZ, 0xc0, !PT ;  /* 0x000000011eff7812 */ /* 0x000fc600078cc0ff */
[----:B------:R-:W-:Y:S04]  /*49b0*/  LDGSTS.E [R252+0xe400], desc[UR18][R184.64], P0 ;  /* 0x0e400000b8fc7fae */ /* 0x000fe800081a1012 */
[----:B------:R-:W-:Y:S01]  /*49c0*/  LDGSTS.E [R252+0xe600], desc[UR18][R186.64], P0 ;  /* 0x0e600000bafc7fae */ /* 0x000fe200081a1012 */
[----:B------:R-:W-:Y:S02]  /*49d0*/  LOP3.LUT P0, RZ, R29, 0x1, RZ, 0xc0, !PT ;  /* 0x000000011dff7812 */ /* 0x000fe4000780c0ff */
[C---:B------:R-:W-:Y:S01]  /*49e0*/  SHF.R.U64 R29, R26.reuse, 0x2, RZ ;  /* 0x000000021a1d7819 */ /* 0x040fe200000012ff */
[----:B------:R-:W-:Y:S01]  /*49f0*/  LDGSTS.E [R252+0xe800], desc[UR18][R188.64], P5 ;  /* 0x0e800000bcfc7fae */ /* 0x000fe2000a9a1012 */
[----:B------:R-:W-:-:S03]  /*4a00*/  SHF.R.U64 R26, R26, 0x1, RZ ;  /* 0x000000011a1a7819 */ /* 0x000fc600000012ff */
[----:B------:R-:W-:Y:S01]  /*4a10*/  LDGSTS.E [R252+0xea00], desc[UR18][R190.64], P5 ;  /* 0x0ea00000befc7fae */ /* 0x000fe2000a9a1012 */
[----:B------:R-:W-:-:S03]  /*4a20*/  LOP3.LUT P5, RZ, R29, 0x1, RZ, 0xc0, !PT ;  /* 0x000000011dff7812 */ /* 0x000fc600078ac0ff */
[----:B------:R-:W-:Y:S04]  /*4a30*/  LDGSTS.E [R252+0xec00], desc[UR18][R192.64], P6 ;  /* 0x0ec00000c0fc7fae */ /* 0x000fe8000b1a1012 */
[----:B------:R-:W-:Y:S01]  /*4a40*/  LDGSTS.E [R252+0xee00], desc[UR18][R194.64], P6 ;  /* 0x0ee00000c2fc7fae */ /* 0x000fe2000b1a1012 */
[----:B------:R-:W-:-:S03]  /*4a50*/  LOP3.LUT P6, RZ, R26, 0x1, RZ, 0xc0, !PT ;  /* 0x000000011aff7812 */ /* 0x000fc600078cc0ff */
[----:B------:R-:W-:Y:S04]  /*4a60*/  LDGSTS.E [R252+0xf000], desc[UR18][R196.64], P0 ;  /* 0x0f000000c4fc7fae */ /* 0x000fe800081a1012 */
[----:B------:R-:W-:Y:S04]  /*4a70*/  LDGSTS.E [R252+0xf200], desc[UR18][R204.64], P0 ;  /* 0x0f200000ccfc7fae */ /* 0x000fe800081a1012 */
[----:B------:R-:W-:Y:S04]  /*4a80*/  LDGSTS.E [R252+0xf400], desc[UR18][R198.64], P5 ;  /* 0x0f400000c6fc7fae */ /* 0x000fe8000a9a1012 */
[----:B------:R-:W-:Y:S04]  /*4a90*/  LDGSTS.E [R252+0xf600], desc[UR18][R206.64], P5 ;  /* 0x0f600000cefc7fae */ /* 0x000fe8000a9a1012 */
[----:B------:R-:W-:Y:S04]  /*4aa0*/  LDGSTS.E [R252+0xf800], desc[UR18][R200.64], P6 ;  /* 0x0f800000c8fc7fae */ /* 0x000fe8000b1a1012 */
[----:B------:R-:W-:Y:S04]  /*4ab0*/  LDGSTS.E [R252+0xfa00], desc[UR18][R208.64], P6 ;  /* 0x0fa00000d0fc7fae */ /* 0x000fe8000b1a1012 */
[----:B------:R-:W-:Y:S04]  /*4ac0*/  LDGSTS.E [R252+0xfc00], desc[UR18][R202.64], !P4 ;  /* 0x0fc00000cafc7fae */ /* 0x000fe8000e1a1012 */
[----:B------:R-:W-:Y:S04]  /*4ad0*/  LDGSTS.E [R252+0xfe00], desc[UR18][R210.64], !P4 ;  /* 0x0fe00000d2fc7fae */ /* 0x000fe8000e1a1012 */
[----:B------:R-:W0:Y:S04]  /*4ae0*/  LDGDEPBAR ;  /* 0x00000000000079af */ /* 0x000e280000000000 */
[----:B------:R-:W-:Y:S04]  /*4af0*/  LDGSTS.E [R216+0x12000], desc[UR18][R52.64], P2 ;  /* 0x1200000034d87fae */ /* 0x000fe800091a1012 */
        /* <DEDUP_REMOVED lines=9> */
[----:B------:R1:W-:Y:S04]  /*4b90*/  LDGSTS.E [R215+0x12a00], desc[UR18][R36.64], P2 ;  /* 0x12a0000024d77fae */ /* 0x0003e800091a1012 */
[----:B------:R2:W-:Y:S04]  /*4ba0*/  LDGSTS.E [R215+0x12e00], desc[UR18][R34.64], P2 ;  /* 0x12e0000022d77fae */ /* 0x0005e800091a1012 */
[----:B------:R2:W-:Y:S04]  /*4bb0*/  LDGSTS.E [R215+0x13200], desc[UR18][R32.64], P2 ;  /* 0x1320000020d77fae */ /* 0x0005e800091a1012 */
[----:B------:R2:W-:Y:S04]  /*4bc0*/  LDGSTS.E [R215+0x13600], desc[UR18][R250.64], P2 ;  /* 0x13600000fad77fae */ /* 0x0005e800091a1012 */
[----:B------:R2:W-:Y:S04]  /*4bd0*/  LDGSTS.E [R215+0x13a00], desc[UR18][R246.64], P2 ;  /* 0x13a00000f6d77fae */ /* 0x0005e800091a1012 */
[----:B------:R2:W-:Y:S04]  /*4be0*/  LDGSTS.E [R215+0x13e00], desc[UR18][R242.64], P2 ;  /* 0x13e00000f2d77fae */ /* 0x0005e800091a1012 */
[----:B------:R-:W0:Y:S04]  /*4bf0*/  LDGDEPBAR ;  /* 0x00000000000079af */ /* 0x000e280000000000 */
[----:B------:R2:W-:Y:S04]  /*4c00*/  STL.64 [R1+0x50], R52 ;  /* 0x0000503401007387 */ /* 0x0005e80000100a00 */
[----:B------:R2:W-:Y:S04]  /*4c10*/  STL.64 [R1+0x40], R50 ;  /* 0x0000403201007387 */ /* 0x0005e80000100a00 */
[----:B------:R2:W-:Y:S04]  /*4c20*/  STL.64 [R1+0x30], R48 ;  /* 0x0000303001007387 */ /* 0x0005e80000100a00 */
[----:B------:R2:W-:Y:S04]  /*4c30*/  STL.64 [R1+0x20], R46 ;  /* 0x0000202e01007387 */ /* 0x0005e80000100a00 */
[----:B------:R2:W-:Y:S01]  /*4c40*/  STL.64 [R1+0x10], R44 ;  /* 0x0000102c01007387 */ /* 0x0005e20000100a00 */
[----:B------:R-:W-:-:S04]  /*4c50*/  DEPBAR.LE SB0, 0x2 ;  /* 0x000080800000791a */ /* 0x000fc80000000000 */
[----:B------:R-:W-:Y:S06]  /*4c60*/  BAR.SYNC.DEFER_BLOCKING 0x0 ;  /* 0x0000000000007b1d */ /* 0x000fec0000010000 */
[----:B------:R2:W-:Y:S04]  /*4c70*/  STL.64 [R1], R42 ;  /* 0x0000002a01007387 */ /* 0x0005e80000100a00 */
[----:B------:R2:W-:Y:S04]  /*4c80*/  STL.64 [R1+0x48], R40 ;  /* 0x0000482801007387 */ /* 0x0005e80000100a00 */
[----:B------:R2:W-:Y:S04]  /*4c90*/  STL.64 [R1+0x38], R38 ;  /* 0x0000382601007387 */ /* 0x0005e80000100a00 */
[----:B------:R2:W-:Y:S04]  /*4ca0*/  STL.64 [R1+0x28], R36 ;  /* 0x0000282401007387 */ /* 0x0005e80000100a00 */
[----:B------:R2:W-:Y:S04]  /*4cb0*/  STL.64 [R1+0x18], R34 ;  /* 0x0000182201007387 */ /* 0x0005e80000100a00 */
[----:B------:R2:W-:Y:S04]  /*4cc0*/  STL.64 [R1+0x8], R32 ;  /* 0x0000082001007387 */ /* 0x0005e80000100a00 */
[----:B-1----:R2:W1:Y:S04]  /*4cd0*/  LDSM.16.M88.4 R36, [R68+UR10] ;  /* 0x0000000a4424783b */ /* 0x0024680008000200 */
[----:B------:R2:W3:Y:S04]  /*4ce0*/  LDSM.16.M88.4 R40, [R68+UR10+0x800] ;  /* 0x0008000a4428783b */ /* 0x0004e80008000200 */
[----:B------:R2:W4:Y:S04]  /*4cf0*/  LDSM.16.M88.4 R168, [R68+UR10+0x1000] ;  /* 0x0010000a44a8783b */ /* 0x0005280008000200 */
[----:B------:R2:W1:Y:S04]  /*4d00*/  LDSM.16.M88.4 R44, [R68+UR10+0x1800] ;  /* 0x0018000a442c783b */ /* 0x0004680008000200 */
        /* <DEDUP_REMOVED lines=11> */
[----:B------:R2:W1:Y:S01]  /*4dc0*/  LDSM.16.M88.4 R140, [R68+UR10+0x7800] ;  /* 0x0078000a448c783b */ /* 0x0004620008000200 */
[----:B---34-:R-:W-:Y:S05]  /*4dd0*/  @!P1 BRA `(.L_x_6) ;  /* 0x0000000400049947 */ /* 0x018fea0003800000 */
[----:B-1----:R-:W-:Y:S01]  /*4de0*/  IMAD.MOV.U32 R4, RZ, RZ, R36 ;  /* 0x000000ffff047224 */ /* 0x002fe200078e0024 */
[----:B------:R-:W-:Y:S01]  /*4df0*/  MOV R5, R38 ;  /* 0x0000002600057202 */ /* 0x000fe20000000f00 */
[----:B--2---:R-:W-:Y:S02]  /*4e00*/  IMAD.MOV.U32 R36, RZ, RZ, R37 ;  /* 0x000000ffff247224 */ /* 0x004fe400078e0025 */
[----:B------:R-:W-:Y:S02]  /*4e10*/  IMAD.MOV.U32 R37, RZ, RZ, R39 ;  /* 0x000000ffff257224 */ /* 0x000fe400078e0027 */
[----:B------:R-:W-:Y:S02]  /*4e20*/  IMAD.MOV.U32 R39, RZ, RZ, R43 ;  /* 0x000000ffff277224 */ /* 0x000fe400078e002b */
[----:B------:R-:W-:Y:S02]  /*4e30*/  IMAD.MOV.U32 R43, RZ, RZ, R47 ;  /* 0x000000ffff2b7224 */ /* 0x000fe400078e002f */
[----:B------:R-:W-:-:S02]  /*4e40*/  IMAD.MOV.U32 R47, RZ, RZ, R51 ;  /* 0x000000ffff2f7224 */ /* 0x000fc400078e0033 */
[----:B------:R-:W-:Y:S02]  /*4e50*/  IMAD.MOV.U32 R51, RZ, RZ, R55 ;  /* 0x000000ffff337224 */ /* 0x000fe400078e0037 */
[----:B------:R-:W-:Y:S02]  /*4e60*/  IMAD.MOV.U32 R55, RZ, RZ, R59 ;  /* 0x000000ffff377224 */ /* 0x000fe400078e003b */
[----:B------:R-:W-:Y:S02]  /*4e70*/  IMAD.MOV.U32 R7, RZ, RZ, R42 ;  /* 0x000000ffff077224 */ /* 0x000fe400078e002a */
[----:B------:R-:W-:Y:S02]  /*4e80*/  IMAD.MOV.U32 R11, RZ, RZ, R46 ;  /* 0x000000ffff0b7224 */ /* 0x000fe400078e002e */
[----:B------:R-:W-:Y:S01]  /*4e90*/  IMAD.MOV.U32 R15, RZ, RZ, R50 ;  /* 0x000000ffff0f7224 */ /* 0x000fe200078e0032 */
[----:B------:R-:W-:Y:S01]  /*4ea0*/  MOV R50, R53 ;  /* 0x0000003500327202 */ /* 0x000fe20000000f00 */
[----:B------:R-:W-:-:S02]  /*4eb0*/  IMAD.MOV.U32 R19, RZ, RZ, R54 ;  /* 0x000000ffff137224 */ /* 0x000fc400078e0036 */
[----:B------:R-:W-:Y:S02]  /*4ec0*/  IMAD.MOV.U32 R23, RZ, RZ, R58 ;  /* 0x000000ffff177224 */ /* 0x000fe400078e003a */
[----:B------:R-:W-:Y:S02]  /*4ed0*/  IMAD.MOV.U32 R27, RZ, RZ, R62 ;  /* 0x000000ffff1b7224 */ /* 0x000fe400078e003e */
        /* <DEDUP_REMOVED lines=47> */
[----:B------:R-:W-:-:S04]  /*51d0*/  IMAD.MOV.U32 R67, RZ, RZ, R143 ;  /* 0x000000ffff437224 */ /* 0x000fc800078e008f */
[----:B------:R3:W-:Y:S03]  /*51e0*/  STTM.x64 tmem[UR11+0x80], R4 ;  /* 0x00008004000079ed */ /* 0x0007e6000834000b */
.L_x_6:
[----:B---3--:R-:W-:Y:S01]  /*51f0*/  VIADD R4, R73, 0xffffffbf ;  /* 0xffffffbf49047836 */ /* 0x008fe20000000000 */
[----:B-12---:R-:W-:Y:S01]  /*5200*/  SHF.R.S32.HI R48, RZ, 0x1f, R217 ;  /* 0x0000001fff307819 */ /* 0x006fe200000114d9 */
[----:B------:R-:W-:Y:S01]  /*5210*/  IMAD.SHL.U32 R71, R217, 0x4, RZ ;  /* 0x00000004d9477824 */ /* 0x000fe200078e00ff */
[----:B------:R-:W1:Y:S01]  /*5220*/  FENCE.VIEW.ASYNC.T ;  /* 0x00000000000073c6 */ /* 0x000e620000000200 */
[C---:B------:R-:W-:Y:S01]  /*5230*/  VIADD R5, R73.reuse, 0xffffffbe ;  /* 0xffffffbe49057836 */ /* 0x040fe20000000000 */
[----:B------:R-:W-:Y:S01]  /*5240*/  ISETP.GE.U32.AND P1, PT, R4, 0x7fffffa0, PT ;  /* 0x7fffffa00400780c */ /* 0x000fe20003f26070 */
[----:B------:R-:W-:Y:S01]  /*5250*/  VIADD R46, R73, 0x1f ;  /* 0x0000001f492e7836 */ /* 0x000fe20000000000 */
[----:B------:R-:W-:Y:S01]  /*5260*/  SHF.L.U64.HI R72, R217, 0x2, R48 ;  /* 0x00000002d9487819 */ /* 0x000fe20000010230 */
[----:B------:R-:W-:Y:S01]  /*5270*/  VIADD R47, R73, 0xffffffbd ;  /* 0xffffffbd492f7836 */ /* 0x000fe20000000000 */
[----:B-1----:R-:W-:Y:S01]  /*5280*/  BAR.SYNC.DEFER_BLOCKING 0x0 ;  /* 0x0000000000007b1d */ /* 0x002fe20000010000 */
[-C--:B------:R-:W-:Y:S01]  /*5290*/  IADD3 R4, P0, PT, R240, R71.reuse, RZ ;  /* 0x00000047f0047210 */ /* 0x080fe20007f1e0ff */
[----:B------:R-:W-:Y:S01]  /*52a0*/  UIADD3 UR20, UPT, UPT, UR15, 0x80, URZ ;  /* 0x000000800f147890 */ /* 0x000fe2000fffe0ff */
[----:B------:R-:W-:-:S02]  /*52b0*/  IADD3 R6, P2, PT, R238, R71, RZ ;  /* 0x00000047ee067210 */ /* 0x000fc40007f5e0ff */
[----:B------:R-:W-:Y:S01]  /*52c0*/  ISETP.GE.U32.AND P5, PT, R5, 0x7fffff9f, PT ;  /* 0x7fffff9f0500780c */ /* 0x000fe20003fa6070 */
[--C-:B------:R-:W-:Y:S01]  /*52d0*/  IMAD.X R5, R241, 0x1, R72.reuse, P0 ;  /* 0x00000001f1057824 */ /* 0x100fe200000e0648 */
[-C--:B------:R-:W-:Y:S01]  /*52e0*/  IADD3 R10, P0, PT, R232, R71.reuse, RZ ;  /* 0x00000047e80a7210 */ /* 0x080fe20007f1e0ff */
[--C-:B------:R-:W-:Y:S01]  /*52f0*/  IMAD.X R7, R239, 0x1, R72.reuse, P2 ;  /* 0x00000001ef077824 */ /* 0x100fe200010e0648 */
[-C--:B------:R-:W-:Y:S02]  /*5300*/  IADD3 R12, P2, PT, R228, R71.reuse, RZ ;  /* 0x00000047e40c7210 */ /* 0x080fe40007f5e0ff */
[-C--:B------:R-:W-:Y:S01]  /*5310*/  IADD3 R8, P4, PT, R236, R71.reuse, RZ ;  /* 0x00000047ec087210 */ /* 0x080fe20007f9e0ff */
[--C-:B------:R-:W-:Y:S01]  /*5320*/  IMAD.X R11, R233, 0x1, R72.reuse, P0 ;  /* 0x00000001e90b7824 */ /* 0x100fe200000e0648 */
        /* <DEDUP_REMOVED lines=28> */
[----:B------:R-:W-:Y:S01]  /*54f0*/  IADD3 R38, P4, PT, R78, R71, RZ ;  /* 0x000000474e267210 */ /* 0x000fe20007f9e0ff */
[--C-:B------:R-:W-:Y:S01]  /*5500*/  IMAD.X R41, R83, 0x1, R72.reuse, P0 ;  /* 0x0000000153297824 */ /* 0x100fe200000e0648 */
[----:B------:R-:W-:Y:S01]  /*5510*/  ISETP.NE.U32.AND P0, PT, RZ, UR8, PT ;  /* 0x00000008ff007c0c */ /* 0x000fe2000bf05070 */
[----:B------:R-:W-:-:S02]  /*5520*/  IMAD.X R43, R87, 0x1, R72, P2 ;  /* 0x00000001572b7824 */ /* 0x000fc400010e0648 */
[----:B------:R-:W-:Y:S01]  /*5530*/  IMAD.X R39, R79, 0x1, R72, P4 ;  /* 0x000000014f277824 */ /* 0x000fe200020e0648 */
[----:B------:R-:W-:Y:S02]  /*5540*/  ISETP.LT.OR P2, PT, R46, 0x20, P0 ;  /* 0x000000202e00780c */ /* 0x000fe40000741670 */
[-C--:B------:R-:W-:Y:S02]  /*5550*/  IADD3 R44, P4, PT, R90, R71.reuse, RZ ;  /* 0x000000475a2c7210 */ /* 0x080fe40007f9e0ff */
[----:B------:R-:W-:-:S03]  /*5560*/  IADD3 R46, P6, PT, R94, R71, RZ ;  /* 0x000000475e2e7210 */ /* 0x000fc60007fde0ff */
[--C-:B------:R-:W-:Y:S01]  /*5570*/  IMAD.X R45, R91, 0x1, R72.reuse, P4 ;  /* 0x000000015b2d7824 */ /* 0x100fe200020e0648 */
[----:B------:R-:W-:Y:S01]  /*5580*/  ISETP.GE.U32.AND P4, PT, R47, 0x7fffff9e, PT ;  /* 0x7fffff9e2f00780c */ /* 0x000fe20003f86070 */
[----:B------:R-:W-:-:S04]  /*5590*/  IMAD.X R47, R95, 0x1, R72, P6 ;  /* 0x000000015f2f7824 */ /* 0x000fc800030e0648 */
[----:B------:R-:W-:Y:S08]  /*55a0*/  @P2 BRA `(.L_x_7) ;  /* 0x0000000000c42947 */ /* 0x000ff00003800000 */
[----:B------:R-:W-:Y:S01]  /*55b0*/  UIADD3 UR5, UPT, UPT, UR10, 0x10000, URZ ;  /* 0x000100000a057890 */ /* 0x000fe2000fffe0ff */
[----:B------:R-:W-:Y:S01]  /*55c0*/  UMOV UR4, URZ ;  /* 0x000000ff00047c82 */ /* 0x000fe20008000000 */
[----:B------:R-:W-:Y:S02]  /*55d0*/  UIADD3 UR8, UPT, UPT, UR15, 0x88, URZ ;  /* 0x000000880f087890 */ /* 0x000fe4000fffe0ff */
[----:B------:R-:W-:Y:S02]  /*55e0*/  USHF.R.U32.HI UR5, URZ, 0x4, UR5 ;  /* 0x00000004ff057899 */ /* 0x000fe40008011605 */
[----:B------:R-:W-:Y:S02]  /*55f0*/  UIADD3 UR9, UPT, UPT, UR15, 0x90, URZ ;  /* 0x000000900f097890 */ /* 0x000fe4000fffe0ff */
[----:B------:R-:W-:Y:S02]  /*5600*/  USGXT.U32 UR6, UR5, 0xe ;  /* 0x0000000e0506789a */ /* 0x000fe40008000000 */
[----:B------:R-:W-:-:S02]  /*5610*/  UIADD3 UR13, UPT, UPT, UR15, 0x98, URZ ;  /* 0x000000980f0d7890 */ /* 0x000fc4000fffe0ff */
[----:B------:R-:W-:Y:S02]  /*5620*/  UIADD3 UR28, UP1, UPT, UR6, 0x2, URZ ;  /* 0x00000002061c7890 */ /* 0x000fe4000ff3e0ff */
[----:B------:R-:W-:Y:S02]  /*5630*/  UIADD3 UR14, UPT, UPT, UR15, 0x40, URZ ;  /* 0x000000400f0e7890 */ /* 0x000fe4000fffe0ff */
[----:B------:R-:W-:Y:S02]  /*5640*/  UIADD3.X UR29, UPT, UPT, UR4, 0x40004040, URZ, UP1, !UPT ;  /* 0x40004040041d7890 */ /* 0x000fe40008ffe4ff */
[----:B------:R-:W-:Y:S02]  /*5650*/  UIADD3 UR21, UPT, UPT, UR15, 0xa0, URZ ;  /* 0x000000a00f157890 */ /* 0x000fe4000fffe0ff */
[----:B------:R-:W-:Y:S02]  /*5660*/  UIADD3.64 UR16, UPT, UPT, UR28, 0x2, URZ ;  /* 0x000000021c107897 */ /* 0x000fe4000fffe0ff */
[----:B------:R-:W-:-:S02]  /*5670*/  UIADD3.64 UR22, UPT, UPT, UR28, 0x4, URZ ;  /* 0x000000041c167897 */ /* 0x000fc4000fffe0ff */
[----:B------:R-:W-:Y:S02]  /*5680*/  UIADD3 UR27, UPT, UPT, UR15, 0x40, URZ ;  /* 0x000000400f1b7890 */ /* 0x000fe4000fffe0ff */
[----:B------:R-:W-:Y:S02]  /*5690*/  UIADD3 UR24, UPT, UPT, UR15, 0xa8, URZ ;  /* 0x000000a80f187890 */ /* 0x000fe4000fffe0ff */
[----:B------:R-:W-:Y:S02]  /*56a0*/  UIADD3 UR42, UPT, UPT, UR15, 0x40, URZ ;  /* 0x000000400f2a7890 */ /* 0x000fe4000fffe0ff */
[----:B------:R-:W-:Y:S01]  /*56b0*/  UIADD3 UR25, UPT, UPT, UR15, 0xb0, URZ ;  /* 0x000000b00f197890 */ /* 0x000fe2000fffe0ff */
[----:B------:R-:W-:Y:S01]  /*56c0*/  UMOV UR30, 0x0 ;  /* 0x00000000001e7882 */ /* 0x000fe20000000000 */
[----:B------:R-:W-:Y:S01]  /*56d0*/  UMOV UR31, 0x8100910 ;  /* 0x08100910001f7882 */ /* 0x000fe20000000000 */
[----:B------:R-:W-:Y:S02]  /*56e0*/  UIADD3 UR43, UPT, UPT, UR15, 0x40, URZ ;  /* 0x000000400f2b7890 */ /* 0x000fe4000fffe0ff */
[----:B------:R-:W-:Y:S01]  /*56f0*/  UIADD3 UR26, UPT, UPT, UR15, 0xb8, URZ ;  /* 0x000000b80f1a7890 */ /* 0x000fe2000fffe0ff */
[----:B------:R-:W-:Y:S01]  /*5700*/  UMOV UR7, 0x40004040 ;  /* 0x4000404000077882 */ /* 0x000fe20000000000 */
[----:B------:R-:W-:Y:S01]  /*5710*/  UMOV UR32, 0x0 ;  /* 0x0000000000207882 */ /* 0x000fe20000000000 */
[----:B------:R-:W-:Y:S01]  /*5720*/  UMOV UR33, 0x8100910 ;  /* 0x0810091000217882 */ /* 0x000fe20000000000 */
[----:B------:R-:W-:Y:S01]  /*5730*/  UMOV UR34, 0x0 ;  /* 0x0000000000227882 */ /* 0x000fe20000000000 */
[----:B------:R-:W-:Y:S01]  /*5740*/  UMOV UR35, 0x8100910 ;  /* 0x0810091000237882 */ /* 0x000fe20000000000 */
[----:B------:R1:W-:Y:S01]  /*5750*/  UTCHMMA tmem[UR20], gdesc[UR6], tmem[UR15], tmem[UR30], idesc[UR31], !UPT ;  /* 0x00ff1e06140079ea */ /* 0x0003e2000f80000f */
[----:B------:R-:W-:Y:S01]  /*5760*/  UMOV UR36, 0x0 ;  /* 0x0000000000247882 */ /* 0x000fe20000000000 */
[----:B------:R-:W-:Y:S01]  /*5770*/  UMOV UR37, 0x8100910 ;  /* 0x0810091000257882 */ /* 0x000fe20000000000 */
[----:B------:R1:W-:Y:S01]  /*5780*/  UTCHMMA tmem[UR8], gdesc[UR28], tmem[UR15], tmem[UR32], idesc[UR33], UPT ;  /* 0x00ff201c080079ea */ /* 0x0003e2000b80000f */
        /* <DEDUP_REMOVED lines=8> */
[----:B------:R-:W-:Y:S01]  /*5810*/  UMOV UR4, UR12 ;  /* 0x0000000c00047c82 */ /* 0x000fe20008000000 */
[----:B------:R-:W-:Y:S01]  /*5820*/  UMOV UR5, URZ ;  /* 0x000000ff00057c82 */ /* 0x000fe20008000000 */
[----:B------:R1:W-:Y:S01]  /*5830*/  UTCHMMA tmem[UR21], gdesc[UR6], tmem[UR14], tmem[UR38], idesc[UR39], !UPT ;  /* 0x00ff2606150079ea */ /* 0x0003e2000f80000e */
[----:B------:R-:W-:Y:S01]  /*5840*/  UMOV UR46, 0x0 ;  /* 0x00000000002e7882 */ /* 0x000fe20000000000 */
[----:B------:R-:W-:Y:S01]  /*5850*/  UMOV UR47, 0x8100910 ;  /* 0x08100910002f7882 */ /* 0x000fe20000000000 */
[----:B------:R1:W-:Y:S01]  /*5860*/  UTCHMMA tmem[UR24], gdesc[UR28], tmem[UR27], tmem[UR40], idesc[UR41], UPT ;  /* 0x00ff281c180079ea */ /* 0x0003e2000b80001b */
[----:B------:R-:W-:Y:S01]  /*5870*/  UMOV UR4, UR4 ;  /* 0x0000000400047c82 */ /* 0x000fe20008000000 */
[----:B------:R1:W-:Y:S01]  /*5880*/  UTCHMMA tmem[UR25], gdesc[UR16], tmem[UR42], tmem[UR44], idesc[UR45], UPT ;  /* 0x00ff2c10190079ea */ /* 0x0003e2000b80002a */
[----:B------:R1:W-:Y:S01]  /*5890*/  UTCHMMA tmem[UR26], gdesc[UR22], tmem[UR43], tmem[UR46], idesc[UR47], UPT ;  /* 0x00ff2e161a0079ea */ /* 0x0003e2000b80002b */
[----:B------:R1:W-:Y:S01]  /*58a0*/  UTCBAR [UR4], URZ ;  /* 0x000000ff040073e9 */ /* 0x0003e200080000ff */
[----:B------:R-:W-:Y:S01]  /*58b0*/  NOP ;  /* 0x0000000000007918 */ /* 0x000fe20000000000 */
.L_x_7:
[----:B------:R-:W2:Y:S04]  /*58c0*/  LDL.LU.64 R88, [R1+0x8] ;  /* 0x0000080001587983 */ /* 0x000ea80000300a00 */
[----:B------:R-:W3:Y:S04]  /*58d0*/  LDL.LU.64 R142, [R1] ;  /* 0x00000000018e7983 */ /* 0x000ee80000300a00 */
[----:B------:R-:W4:Y:S04]  /*58e0*/  LDL.LU.64 R144, [R1+0x10] ;  /* 0x0000100001907983 */ /* 0x000f280000300a00 */
[----:B------:R-:W5:Y:S04]  /*58f0*/  LDL.LU.64 R92, [R1+0x28] ;  /* 0x00002800015c7983 */ /* 0x000f680000300a00 */
[----:B------:R-:W2:Y:S04]  /*5900*/  LDL.LU.64 R90, [R1+0x18] ;  /* 0x00001800015a7983 */ /* 0x000ea80000300a00 */
[----:B------:R-:W2:Y:S04]  /*5910*/  LDL.LU.64 R146, [R1+0x20] ;  /* 0x0000200001927983 */ /* 0x000ea80000300a00 */
[----:B------:R-:W2:Y:S04]  /*5920*/  LDL.LU.64 R148, [R1+0x30] ;  /* 0x0000300001947983 */ /* 0x000ea80000300a00 */
[----:B------:R-:W2:Y:S04]  /*5930*/  LDL.LU.64 R140, [R1+0x48] ;  /* 0x00004800018c7983 */ /* 0x000ea80000300a00 */
[----:B------:R-:W2:Y:S04]  /*5940*/  LDL.LU.64 R94, [R1+0x38] ;  /* 0x00003800015e7983 */ /* 0x000ea80000300a00 */
[----:B------:R-:W2:Y:S04]  /*5950*/  LDL.LU.64 R150, [R1+0x40] ;  /* 0x0000400001967983 */ /* 0x000ea80000300a00 */
[----:B------:R-:W2:Y:S01]  /*5960*/  LDL.LU.64 R152, [R1+0x50] ;  /* 0x0000500001987983 */ /* 0x000ea20000300a00 */
[C---:B------:R-:W-:Y:S01]  /*5970*/  IADD3 R49, PT, PT, R73.reuse, -0x44, RZ ;  /* 0xffffffbc49317810 */ /* 0x040fe20007ffe0ff */
[C---:B------:R-:W-:Y:S01]  /*5980*/  VIADD R50, R73.reuse, 0xffffffbb ;  /* 0xffffffbb49327836 */ /* 0x040fe20000000000 */
[----:B-1----:R-:W-:Y:S01]  /*5990*/  UMOV UR4, URZ ;  /* 0x000000ff00047c82 */ /* 0x002fe20008000000 */
[----:B------:R-:W-:Y:S01]  /*59a0*/  BAR.SYNC.DEFER_BLOCKING 0x0 ;  /* 0x0000000000007b1d */ /* 0x000fe20000010000 */
[----:B------:R-:W-:-:S02]  /*59b0*/  VIADD R51, R73, 0xffffffa2 ;  /* 0xffffffa249337836 */ /* 0x000fc40000000000 */
[C---:B------:R-:W-:Y:S02]  /*59c0*/  VIADD R53, R73.reuse, 0xffffffa3 ;  /* 0xffffffa349357836 */ /* 0x040fe40000000000 */
[C---:B------:R-:W-:Y:S02]  /*59d0*/  VIADD R75, R73.reuse, 0xffffffa0 ;  /* 0xffffffa0494b7836 */ /* 0x040fe40000000000 */
[----:B------:R-:W-:Y:S01]  /*59e0*/  VIADD R61, R73, 0xffffffb2 ;  /* 0xffffffb2493d7836 */ /* 0x000fe20000000000 */
[----:B------:R-:W1:Y:S01]  /*59f0*/  S2R R86, SR_TID.X ;  /* 0x0000000000567919 */ /* 0x000e620000002100 */
[----:B------:R-:W-:Y:S01]  /*5a00*/  @!PT LDS RZ, [RZ] ;  /* 0x00000000fffff984 */ /* 0x000fe20000000800 */
[----:B------:R-:W-:Y:S01]  /*5a10*/  @!PT LDS RZ, [RZ] ;  /* 0x00000000fffff984 */ /* 0x000fe20000000800 */
[----:B------:R-:W-:Y:S01]  /*5a20*/  @!PT LDS RZ, [RZ] ;  /* 0x00000000fffff984 */ /* 0x000fe20000000800 */
[----:B------:R1:W-:Y:S04]  /*5a30*/  LDGSTS.E [R252], desc[UR18][R4.64], !P1 ;  /* 0x0000000004fc7fae */ /* 0x0003e8000c9a1012 */
[----:B------:R1:W-:Y:S01]  /*5a40*/  LDGSTS.E [R252+0x200], desc[UR18][R6.64], !P1 ;  /* 0x0020000006fc7fae */ /* 0x0003e2000c9a1012 */
[----:B------:R-:W-:Y:S01]  /*5a50*/  ISETP.GE.U32.AND P1, PT, R49, 0x7fffff9d, PT ;  /* 0x7fffff9d3100780c */ /* 0x000fe20003f26070 */
[----:B------:R-:W-:-:S02]  /*5a60*/  VIADD R49, R73, 0xffffffba ;  /* 0xffffffba49317836 */ /* 0x000fc40000000000 */
[----:B------:R1:W-:Y:S02]  /*5a70*/  LDGSTS.E [R252+0x400], desc[UR18][R8.64], !P5 ;  /* 0x0040000008fc7fae */ /* 0x0003e4000e9a1012 */
[-C--:B-1----:R-:W-:Y:S02]  /*5a80*/  IADD3 R4, P2, PT, R96, R71.reuse, RZ ;  /* 0x0000004760047210 */ /* 0x082fe40007f5e0ff */
[----:B------:R1:W-:Y:S01]  /*5a90*/  LDGSTS.E [R252+0x600], desc[UR18][R28.64], !P5 ;  /* 0x006000001cfc7fae */ /* 0x0003e2000e9a1012 */
[-C--:B------:R-:W-:Y:S02]  /*5aa0*/  IADD3 R6, P6, PT, R98, R71.reuse, RZ ;  /* 0x0000004762067210 */ /* 0x080fe40007fde0ff */
[--C-:B------:R-:W-:Y:S01]  /*5ab0*/  IMAD.X R5, R97, 0x1, R72.reuse, P2 ;  /* 0x0000000161057824 */ /* 0x100fe200010e0648 */
[----:B------:R-:W-:Y:S01]  /*5ac0*/  ISETP.GE.U32.AND P2, PT, R50, 0x7fffff9c, PT ;  /* 0x7fffff9c3200780c */ /* 0x000fe20003f46070 */
[----:B------:R-:W-:Y:S01]  /*5ad0*/  VIADD R50, R73, 0xffffffb9 ;  /* 0xffffffb949327836 */ /* 0x000fe20000000000 */
[----:B------:R-:W-:Y:S01]  /*5ae0*/  IADD3 R8, P5, PT, R100, R71, RZ ;  /* 0x0000004764087210 */ /* 0x000fe20007fbe0ff */
[----:B------:R1:W-:Y:S01]  /*5af0*/  LDGSTS.E [R252+0x800], desc[UR18][R10.64], !P4 ;  /* 0x008000000afc7fae */ /* 0x0003e2000e1a1012 */
[----:B------:R-:W-:Y:S01]  /*5b00*/  IMAD.X R7, R99, 0x1, R72, P6 ;  /* 0x0000000163077824 */ /* 0x000fe200030e0648 */
[----:B------:R-:W-:-:S02]  /*5b10*/  LOP3.LUT R86, R86, 0x1f, RZ, 0xc0, !PT ;  /* 0x0000001f56567812 */ /* 0x000fc400078ec0ff */
[----:B------:R-:W-:Y:S01]  /*5b20*/  LDGSTS.E [R252+0xa00], desc[UR18][R30.64], !P4 ;  /* 0x00a000001efc7fae */ /* 0x000fe2000e1a1012 */
[----:B------:R-:W-:Y:S01]  /*5b30*/  ISETP.GE.U32.AND P4, PT, R49, 0x7fffff9b, PT ;  /* 0x7fffff9b3100780c */ /* 0x000fe20003f86070 */
[----:B------:R-:W-:Y:S01]  /*5b40*/  IMAD.X R9, R101, 0x1, R72, P5 ;  /* 0x0000000165097824 */ /* 0x000fe200028e0648 */
[----:B------:R-:W-:Y:S01]  /*5b50*/  ISETP.GE.U32.AND P5, PT, R50, 0x7fffff9a, PT ;  /* 0x7fffff9a3200780c */ /* 0x000fe20003fa6070 */
[----:B------:R1:W-:Y:S02]  /*5b60*/  LDGSTS.E [R252+0xc00], desc[UR18][R12.64], !P1 ;  /* 0x00c000000cfc7fae */ /* 0x0003e4000c9a1012 */
[C---:B-1----:R-:W-:Y:S02]  /*5b70*/  VIADD R28, R73.reuse, 0xffffffb8 ;  /* 0xffffffb8491c7836 */ /* 0x042fe40000000000 */
[----:B------:R-:W-:Y:S01]  /*5b80*/  VIADD R29, R73, 0xffffffb7 ;  /* 0xffffffb7491d7836 */ /* 0x000fe20000000000 */
[----:B------:R-:W-:Y:S01]  /*5b90*/  LDGSTS.E [R252+0xe00], desc[UR18][R32.64], !P1 ;  /* 0x00e0000020fc7fae */ /* 0x000fe2000c9a1012 */
[----:B------:R-:W-:-:S02]  /*5ba0*/  IADD3 R10, P6, PT, R102, R71, RZ ;  /* 0x00000047660a7210 */ /* 0x000fc40007fde0ff */
[----:B------:R-:W-:Y:S01]  /*5bb0*/  ISETP.GE.U32.AND P1, PT, R28, 0x7fffff99, PT ;  /* 0x7fffff991c00780c */ /* 0x000fe20003f26070 */
[----:B------:R1:W-:Y:S01]  /*5bc0*/  LDGSTS.E [R252+0x1000], desc[UR18][R14.64], !P2 ;  /* 0x010000000efc7fae */ /* 0x0003e2000d1a1012 */
[----:B------:R-:W-:Y:S02]  /*5bd0*/  VIADD R28, R73, 0xffffffb6 ;  /* 0xffffffb6491c7836 */ /* 0x000fe40000000000 */
[----:B------:R-:W-:Y:S01]  /*5be0*/  IMAD.X R11, R103, 0x1, R72, P6 ;  /* 0x00000001670b7824 */ /* 0x000fe200030e0648 */
[----:B------:R-:W-:Y:S01]  /*5bf0*/  LDGSTS.E [R252+0x1200], desc[UR18][R34.64], !P2 ;  /* 0x0120000022fc7fae */ /* 0x000fe2000d1a1012 */
[----:B------:R-:W-:Y:S01]  /*5c00*/  IADD3 R12, P2, PT, R104, R71, RZ ;  /* 0x00000047680c7210 */ /* 0x000fe20007f5e0ff */
[C---:B------:R-:W-:Y:S02]  /*5c10*/  VIADD R30, R73.reuse, 0xffffffae ;  /* 0xffffffae491e7836 */ /* 0x040fe40000000000 */
[----:B------:R1:W-:Y:S01]  /*5c20*/  LDGSTS.E [R252+0x1400], desc[UR18][R16.64], !P4 ;  /* 0x0140000010fc7fae */ /* 0x0003e2000e1a1012 */
[----:B------:R-:W-:-:S02]  /*5c30*/  VIADD R31, R73, 0xffffffa8 ;  /* 0xffffffa8491f7836 */ /* 0x000fc40000000000 */
[----:B------:R-:W-:Y:S01]  /*5c40*/  IMAD.X R13, R105, 0x1, R72, P2 ;  /* 0x00000001690d7824 */ /* 0x000fe200010e0648 */
[----:B------:R-:W-:Y:S01]  /*5c50*/  LDGSTS.E [R252+0x1600], desc[UR18][R36.64], !P4 ;  /* 0x0160000024fc7fae */ /* 0x000fe2000e1a1012 */
[----:B------:R-:W-:Y:S01]  /*5c60*/  ISETP.GE.U32.AND P2, PT, R29, 0x7fffff98, PT ;  /* 0x7fffff981d00780c */ /* 0x000fe20003f46070 */
[C---:B------:R-:W-:Y:S01]  /*5c70*/  VIADD R29, R73.reuse, 0xffffffb5 ;  /* 0xffffffb5491d7836 */ /* 0x040fe20000000000 */
[----:B------:R-:W-:Y:S01]  /*5c80*/  ISETP.GE.U32.AND P4, PT, R28, 0x7fffff97, PT ;  /* 0x7fffff971c00780c */ /* 0x000fe20003f86070 */
[----:B------:R1:W-:Y:S02]  /*5c90*/  LDGSTS.E [R252+0x1800], desc[UR18][R18.64], !P5 ;  /* 0x0180000012fc7fae */ /* 0x0003e4000e9a1012 */
[-C--:B-1----:R-:W-:Y:S01]  /*5ca0*/  IADD3 R14, P6, PT, R106, R71.reuse, RZ ;  /* 0x000000476a0e7210 */ /* 0x082fe20007fde0ff */
[----:B------:R-:W-:Y:S01]  /*5cb0*/  VIADD R28, R73, 0xffffffb4 ;  /* 0xffffffb4491c7836 */ /* 0x000fe20000000000 */
[----:B------:R-:W-:Y:S01]  /*5cc0*/  LDGSTS.E [R252+0x1a00], desc[UR18][R38.64], !P5 ;  /* 0x01a0000026fc7fae */ /* 0x000fe2000e9a1012 */
[----:B------:R-:W-:-:S02]  /*5cd0*/  IADD3 R16, P5, PT, R108, R71, RZ ;  /* 0x000000476c107210 */ /* 0x000fc40007fbe0ff */
[--C-:B------:R-:W-:Y:S01]  /*5ce0*/  IMAD.X R15, R107, 0x1, R72.reuse, P6 ;  /* 0x000000016b0f7824 */ /* 0x100fe200030e0648 */
[----:B------:R1:W-:Y:S01]  /*5cf0*/  LDGSTS.E [R252+0x1c00], desc[UR18][R20.64], !P1 ;  /* 0x01c0000014fc7fae */ /* 0x0003e2000c9a1012 */
[----:B------:R-:W-:Y:S02]  /*5d00*/  VIADD R33, R73, 0xffffffa9 ;  /* 0xffffffa949217836 */ /* 0x000fe40000000000 */
[----:B------:R-:W-:Y:S01]  /*5d10*/  IMAD.X R17, R109, 0x1, R72, P5 ;  /* 0x000000016d117824 */ /* 0x000fe200028e0648 */
[----:B------:R-:W-:Y:S01]  /*5d20*/  ISETP.GE.U32.AND P5, PT, R29, 0x7fffff96, PT ;  /* 0x7fffff961d00780c */ /* 0x000fe20003fa6070 */
[----:B------:R-:W-:Y:S01]  /*5d30*/  LDGSTS.E [R252+0x1e00], desc[UR18][R40.64], !P1 ;  /* 0x01e0000028fc7fae */ /* 0x000fe2000c9a1012 */
[-C--:B------:R-:W-:Y:S01]  /*5d40*/  IADD3 R18, P6, PT, R110, R71.reuse, RZ ;  /* 0x000000476e127210 */ /* 0x080fe20007fde0ff */
[C---:B------:R-:W-:Y:S02]  /*5d50*/  VIADD R29, R73.reuse, 0xffffffb3 ;  /* 0xffffffb3491d7836 */ /* 0x040fe40000000000 */
[----:B------:R1:W-:Y:S01]  /*5d60*/  LDGSTS.E [R252+0x2000], desc[UR18][R22.64], !P2 ;  /* 0x0200000016fc7fae */ /* 0x0003e2000d1a1012 */
[----:B------:R-:W-:Y:S01]  /*5d70*/  VIADD R35, R73, 0xffffffaa ;  /* 0xffffffaa49237836 */ /* 0x000fe20000000000 */
[----:B-1----:R-:W-:-:S02]  /*5d80*/  IADD3 R20, P1, PT, R112, R71, RZ ;  /* 0x0000004770147210 */ /* 0x002fc40007f3e0ff */
[----:B------:R-:W-:Y:S01]  /*5d90*/  LDGSTS.E [R252+0x2200], desc[UR18][R42.64], !P2 ;  /* 0x022000002afc7fae */ /* 0x000fe2000d1a1012 */
[--C-:B------:R-:W-:Y:S01]  /*5da0*/  IMAD.X R19, R111, 0x1, R72.reuse, P6 ;  /* 0x000000016f137824 */ /* 0x100fe200030e0648 */
[----:B------:R-:W-:Y:S01]  /*5db0*/  ISETP.GE.U32.AND P2, PT, R28, 0x7fffff95, PT ;  /* 0x7fffff951c00780c */ /* 0x000fe20003f46070 */
[----:B------:R-:W-:Y:S01]  /*5dc0*/  VIADD R28, R73, 0xffffffad ;  /* 0xffffffad491c7836 */ /* 0x000fe20000000000 */
[----:B------:R1:W-:Y:S01]  /*5dd0*/  LDGSTS.E [R252+0x2400], desc[UR18][R24.64], !P4 ;  /* 0x0240000018fc7fae */ /* 0x0003e2000e1a1012 */
[----:B------:R-:W-:Y:S01]  /*5de0*/  IMAD.X R21, R113, 0x1, R72, P1 ;  /* 0x0000000171157824 */ /* 0x000fe200008e0648 */
[----:B------:R-:W-:Y:S01]  /*5df0*/  ISETP.GE.U32.AND P1, PT, R29, 0x7fffff94, PT ;  /* 0x7fffff941d00780c */ /* 0x000fe20003f26070 */
[C---:B------:R-:W-:Y:S01]  /*5e00*/  VIADD R29, R73.reuse, 0xffffffac ;  /* 0xffffffac491d7836 */ /* 0x040fe20000000000 */
[----:B------:R-:W-:Y:S01]  /*5e10*/  LDGSTS.E [R252+0x2600], desc[UR18][R44.64], !P4 ;  /* 0x026000002cfc7fae */ /* 0x000fe2000e1a1012 */
[----:B------:R-:W-:Y:S01]  /*5e20*/  IADD3 R22, P6, PT, R114, R71, RZ ;  /* 0x0000004772167210 */ /* 0x000fe20007fde0ff */
[C---:B------:R-:W-:Y:S01]  /*5e30*/  VIADD R36, R73.reuse, 0xffffffab ;  /* 0xffffffab49247836 */ /* 0x040fe20000000000 */
[----:B------:R-:W1:Y:S01]  /*5e40*/  LDC R113, c[0x0][0x3a0] ;  /* 0x0000e800ff717b82 */ /* 0x000e620000000800 */
[----:B------:R1:W-:Y:S01]  /*5e50*/  LDGSTS.E [R252+0x2800], desc[UR18][R26.64], !P5 ;  /* 0x028000001afc7fae */ /* 0x0003e2000e9a1012 */
[----:B------:R-:W-:-:S02]  /*5e60*/  VIADD R37, R73, 0xffffffa4 ;  /* 0xffffffa449257836 */ /* 0x000fc40000000000 */
[--C-:B------:R-:W-:Y:S01]  /*5e70*/  IMAD.X R23, R115, 0x1, R72.reuse, P6 ;  /* 0x0000000173177824 */ /* 0x100fe200030e0648 */
[----:B------:R1:W-:Y:S02]  /*5e80*/  LDGSTS.E [R252+0x2a00], desc[UR18][R46.64], !P5 ;  /* 0x02a000002efc7fae */ /* 0x0003e4000e9a1012 */
[-C--:B-1----:R-:W-:Y:S01]  /*5e90*/  IADD3 R24, P5, PT, R116, R71.reuse, RZ ;  /* 0x0000004774187210 */ /* 0x082fe20007fbe0ff */
[----:B------:R-:W-:Y:S01]  /*5ea0*/  VIADD R39, R73, 0xffffffa5 ;  /* 0xffffffa549277836 */ /* 0x000fe20000000000 */
[----:B------:R-:W-:Y:S01]  /*5eb0*/  ISETP.GE.U32.AND P6, PT, R29, 0x7fffff8d, PT ;  /* 0x7fffff8d1d00780c */ /* 0x000fe20003fc6070 */
[----:B------:R-:W-:Y:S01]  /*5ec0*/  VIADD R29, R73, 0xffffffaf ;  /* 0xffffffaf491d7836 */ /* 0x000fe20000000000 */
[----:B------:R-:W-:Y:S01]  /*5ed0*/  LDGSTS.E [R252+0x2c00], desc[UR18][R4.64], !P2 ;  /* 0x02c0000004fc7fae */ /* 0x000fe2000d1a1012 */
[--C-:B------:R-:W-:Y:S01]  /*5ee0*/  IMAD.X R25, R117, 0x1, R72.reuse, P5 ;  /* 0x0000000175197824 */ /* 0x100fe200028e0648 */
[----:B------:R-:W-:Y:S01]  /*5ef0*/  ISETP.GE.U32.AND P5, PT, R28, 0x7fffff8e, PT ;  /* 0x7fffff8e1c00780c */ /* 0x000fe20003fa6070 */
[C---:B------:R-:W-:Y:S01]  /*5f00*/  VIADD R43, R73.reuse, 0xffffffa6 ;  /* 0xffffffa6492b7836 */ /* 0x040fe20000000000 */
[-C--:B------:R-:W-:Y:S01]  /*5f10*/  IADD3 R26, P4, PT, R118, R71.reuse, RZ ;  /* 0x00000047761a7210 */ /* 0x080fe20007f9e0ff */
[C---:B------:R-:W-:Y:S01]  /*5f20*/  VIADD R45, R73.reuse, 0xffffffa7 ;  /* 0xffffffa7492d7836 */ /* 0x040fe20000000000 */
[----:B------:R-:W-:Y:S01]  /*5f30*/  SEL R64, RZ, 0x1fffe, P5 ;  /* 0x0001fffeff407807 */ /* 0x000fe20002800000 */
[----:B------:R-:W-:Y:S01]  /*5f40*/  VIADD R47, R73, 0xffffffa1 ;  /* 0xffffffa1492f7836 */ /* 0x000fe20000000000 */
[----:B------:R-:W-:Y:S01]  /*5f50*/  SEL R63, RZ, 0x1, P6 ;  /* 0x00000001ff3f7807 */ /* 0x000fe20003000000 */
[----:B------:R-:W-:Y:S01]  /*5f60*/  IMAD.X R27, R119, 0x1, R72, P4 ;  /* 0x00000001771b7824 */ /* 0x000fe200020e0648 */
[-C--:B------:R-:W-:Y:S01]  /*5f70*/  IADD3 R28, P4, PT, R120, R71.reuse, RZ ;  /* 0x00000047781c7210 */ /* 0x080fe20007f9e0ff */
[----:B------:R-:W-:Y:S01]  /*5f80*/  LDGSTS.E [R252+0x2e00], desc[UR18][R6.64], !P2 ;  /* 0x02e0000006fc7fae */ /* 0x000fe2000d1a1012 */
[----:B------:R-:W-:Y:S01]  /*5f90*/  ISETP.GE.U32.AND P5, PT, R29, 0x7fffff90, PT ;  /* 0x7fffff901d00780c */ /* 0x000fe20003fa6070 */
[----:B------:R-:W-:Y:S01]  /*5fa0*/  IMAD.IADD R64, R63, 0x1, R64 ;  /* 0x000000013f407824 */ /* 0x000fe200078e0240 */
[----:B------:R-:W-:Y:S01]  /*5fb0*/  ISETP.GE.U32.AND P6, PT, R30, 0x7fffff8f, PT ;  /* 0x7fffff8f1e00780c */ /* 0x000fe20003fc6070 */
[----:B------:R-:W-:Y:S01]  /*5fc0*/  IMAD.X R29, R121, 0x1, R72, P4 ;  /* 0x00000001791d7824 */ /* 0x000fe200020e0648 */
[-C--:B------:R-:W-:Y:S01]  /*5fd0*/  IADD3 R30, P4, PT, R122, R71.reuse, RZ ;  /* 0x000000477a1e7210 */ /* 0x080fe20007f9e0ff */
[----:B------:R1:W-:Y:S01]  /*5fe0*/  LDGSTS.E [R252+0x3000], desc[UR18][R8.64], !P1 ;  /* 0x0300000008fc7fae */ /* 0x0003e2000c9a1012 */
[----:B------:R-:W-:Y:S01]  /*5ff0*/  SEL R49, RZ, 0x4, P6 ;  /* 0x00000004ff317807 */ /* 0x000fe20003000000 */
[----:B------:R-:W-:Y:S01]  /*6000*/  VIADD R113, R113, 0x1f ;  /* 0x0000001f71717836 */ /* 0x000fe20000000000 */
[----:B------:R-:W-:Y:S01]  /*6010*/  SEL R66, RZ, 0x7fff8, P5 ;  /* 0x0007fff8ff427807 */ /* 0x000fe20002800000 */
[----:B------:R1:W-:Y:S01]  /*6020*/  LDGSTS.E [R252+0x3200], desc[UR18][R10.64], !P1 ;  /* 0x032000000afc7fae */ /* 0x0003e2000c9a1012 */
[----:B------:R-:W-:-:S02]  /*6030*/  IADD3 R32, P5, PT, R124, R71, RZ ;  /* 0x000000477c207210 */ /* 0x000fc40007fbe0ff */
[----:B------:R-:W-:Y:S01]  /*6040*/  ISETP.GE.U32.AND P6, PT, R31, 0x7fffff89, PT ;  /* 0x7fffff891f00780c */ /* 0x000fe20003fc6070 */
[--C-:B------:R-:W-:Y:S01]  /*6050*/  IMAD.X R31, R123, 0x1, R72.reuse, P4 ;  /* 0x000000017b1f7824 */ /* 0x100fe200020e0648 */
[----:B------:R-:W-:Y:S01]  /*6060*/  ISETP.GE.U32.AND P4, PT, R33, 0x7fffff8a, PT ;  /* 0x7fffff8a2100780c */ /* 0x000fe20003f86070 */
[----:B------:R-:W-:Y:S01]  /*6070*/  IMAD.X R33, R125, 0x1, R72, P5 ;  /* 0x000000017d217824 */ /* 0x000fe200028e0648 */
[-C--:B------:R-:W-:Y:S02]  /*6080*/  IADD3 R34, P5, PT, R126, R71.reuse, RZ ;  /* 0x000000477e227210 */ /* 0x080fe40007fbe0ff */
[----:B------:R-:W-:Y:S02]  /*6090*/  SEL R74, RZ, 0x1fffe, P4 ;  /* 0x0001fffeff4a7807 */ /* 0x000fe40002000000 */
[----:B------:R-:W-:Y:S02]  /*60a0*/  IADD3 R40, P4, PT, R128, R71, RZ ;  /* 0x0000004780287210 */ /* 0x000fe40007f9e0ff */
[----:B------:R-:W-:-:S02]  /*60b0*/  SEL R65, RZ, 0x1, P6 ;  /* 0x00000001ff417807 */ /* 0x000fc40003000000 */
[----:B------:R-:W-:Y:S01]  /*60c0*/  ISETP.GE.U32.AND P6, PT, R35, 0x7fffff8b, PT ;  /* 0x7fffff8b2300780c */ /* 0x000fe20003fc6070 */
[--C-:B------:R-:W-:Y:S01]  /*60d0*/  IMAD.X R35, R127, 0x1, R72.reuse, P5 ;  /* 0x000000017f237824 */ /* 0x100fe200028e0648 */
[----:B------:R-:W-:Y:S01]  /*60e0*/  ISETP.GE.U32.AND P5, PT, R36, 0x7fffff8c, PT ;  /* 0x7fffff8c2400780c */ /* 0x000fe20003fa6070 */
[----:B------:R-:W-:Y:S01]  /*60f0*/  IMAD.X R41, R129, 0x1, R72, P4 ;  /* 0x0000000181297824 */ /* 0x000fe200020e0648 */
[----:B------:R-:W-:Y:S01]  /*6100*/  IADD3 R36, P4, PT, R130, R71, RZ ;  /* 0x0000004782247210 */ /* 0x000fe20007f9e0ff */
[----:B------:R-:W-:Y:S01]  /*6110*/  IMAD.IADD R79, R65, 0x1, R74 ;  /* 0x00000001414f7824 */ /* 0x000fe200078e024a */
[----:B------:R-:W-:Y:S02]  /*6120*/  SEL R67, RZ, 0x4, P6 ;  /* 0x00000004ff437807 */ /* 0x000fe40003000000 */
[----:B------:R-:W-:Y:S01]  /*6130*/  ISETP.GE.U32.AND P6, PT, R37, 0x7fffff85, PT ;  /* 0x7fffff852500780c */ /* 0x000fe20003fc6070 */
[----:B------:R-:W-:Y:S01]  /*6140*/  IMAD.X R37, R131, 0x1, R72, P4 ;  /* 0x0000000183257824 */ /* 0x000fe200020e0648 */
[----:B------:R-:W-:-:S02]  /*6150*/  SEL R78, RZ, 0x7fff8, P5 ;  /* 0x0007fff8ff4e7807 */ /* 0x000fc40002800000 */
[----:B------:R-:W-:Y:S02]  /*6160*/  ISETP.GE.U32.AND P4, PT, R39, 0x7fffff86, PT ;  /* 0x7fffff862700780c */ /* 0x000fe40003f86070 */
[-C--:B------:R-:W-:Y:S02]  /*6170*/  IADD3 R38, P5, PT, R132, R71.reuse, RZ ;  /* 0x0000004784267210 */ /* 0x080fe40007fbe0ff */
[----:B------:R-:W-:Y:S02]  /*6180*/  SEL R82, RZ, 0x1, P6 ;  /* 0x00000001ff527807 */ /* 0x000fe40003000000 */
[----:B------:R-:W-:Y:S01]  /*6190*/  SEL R83, RZ, 0x1fffe, P4 ;  /* 0x0001fffeff537807 */ /* 0x000fe20002000000 */
[--C-:B------:R-:W-:Y:S01]  /*61a0*/  IMAD.X R39, R133, 0x1, R72.reuse, P5 ;  /* 0x0000000185277824 */ /* 0x100fe200028e0648 */
[-C--:B------:R-:W-:Y:S02]  /*61b0*/  IADD3 R42, P6, PT, R134, R71.reuse, RZ ;  /* 0x00000047862a7210 */ /* 0x080fe40007fde0ff */
[----:B------:R-:W-:Y:S01]  /*61c0*/  ISETP.GE.U32.AND P4, PT, R43, 0x7fffff87, PT ;  /* 0x7fffff872b00780c */ /* 0x000fe20003f86070 */
[----:B------:R-:W-:Y:S01]  /*61d0*/  IMAD.IADD R82, R82, 0x1, R83 ;  /* 0x0000000152527824 */ /* 0x000fe200078e0253 */
[----:B------:R-:W-:Y:S01]  /*61e0*/  IADD3 R44, P5, PT, R136, R71, RZ ;  /* 0x00000047882c7210 */ /* 0x000fe20007fbe0ff */
[----:B------:R-:W-:Y:S01]  /*61f0*/  IMAD.X R43, R135, 0x1, R72, P6 ;  /* 0x00000001872b7824 */ /* 0x000fe200030e0648 */
[----:B------:R-:W-:-:S02]  /*6200*/  SEL R80, RZ, 0x4, P4 ;  /* 0x00000004ff507807 */ /* 0x000fc40002000000 */
[----:B------:R-:W-:Y:S02]  /*6210*/  IADD3 R46, P4, PT, R138, R71, RZ ;  /* 0x000000478a2e7210 */ /* 0x000fe40007f9e0ff */
[----:B------:R-:W-:Y:S01]  /*6220*/  ISETP.GE.U32.AND P6, PT, R45, 0x7fffff88, PT ;  /* 0x7fffff882d00780c */ /* 0x000fe20003fc6070 */
[----:B------:R-:W-:Y:S01]  /*6230*/  IMAD.X R45, R137, 0x1, R72, P5 ;  /* 0x00000001892d7824 */ /* 0x000fe200028e0648 */
[----:B------:R-:W-:Y:S02]  /*6240*/  ISETP.GE.U32.AND P5, PT, R47, 0x7fffff82, PT ;  /* 0x7fffff822f00780c */ /* 0x000fe40003fa6070 */
[----:B------:R-:W-:Y:S02]  /*6250*/  IADD3.X R47, PT, PT, R139, R72, RZ, P4, !PT ;  /* 0x000000488b2f7210 */ /* 0x000fe400027fe4ff */
[----:B------:R-:W-:Y:S02]  /*6260*/  ISETP.GE.U32.AND P4, PT, R51, 0x7fffff83, PT ;  /* 0x7fffff833300780c */ /* 0x000fe40003f86070 */
[----:B------:R-:W-:-:S02]  /*6270*/  SEL R81, RZ, 0x7fff8, P6 ;  /* 0x0007fff8ff517807 */ /* 0x000fc40003000000 */
[----:B------:R-:W-:Y:S02]  /*6280*/  SEL R84, RZ, 0x4, P4 ;  /* 0x00000004ff547807 */ /* 0x000fe40002000000 */
[-C--:B------:R-:W-:Y:S02]  /*6290*/  IADD3 R50, P6, PT, R172, R71.reuse, RZ ;  /* 0x00000047ac327210 */ /* 0x080fe40007fde0ff */
[----:B------:R-:W-:Y:S02]  /*62a0*/  ISETP.GE.U32.AND P4, PT, R53, 0x7fffff84, PT ;  /* 0x7fffff843500780c */ /* 0x000fe40003f86070 */
[----:B------:R-:W-:Y:S01]  /*62b0*/  SEL R87, RZ, 0x1fffe, P5 ;  /* 0x0001fffeff577807 */ /* 0x000fe20002800000 */
[----:B------:R-:W-:Y:S01]  /*62c0*/  IMAD.X R51, R173, 0x1, R72, P6 ;  /* 0x00000001ad337824 */ /* 0x000fe200030e0648 */
[----:B------:R-:W-:Y:S02]  /*62d0*/  IADD3 R52, P5, PT, R174, R71, RZ ;  /* 0x00000047ae347210 */ /* 0x000fe40007fbe0ff */
[----:B------:R-:W-:-:S02]  /*62e0*/  SEL R85, RZ, 0x7fff8, P4 ;  /* 0x0007fff8ff557807 */ /* 0x000fc40002000000 */
[----:B------:R-:W-:Y:S01]  /*62f0*/  ISETP.GE.U32.AND P4, PT, R75, 0x7fffff81, PT ;  /* 0x7fffff814b00780c */ /* 0x000fe20003f86070 */
[--C-:B------:R-:W-:Y:S01]  /*6300*/  IMAD.X R53, R175, 0x1, R72.reuse, P5 ;  /* 0x00000001af357824 */ /* 0x100fe200028e0648 */
[-C--:B------:R-:W-:Y:S02]  /*6310*/  IADD3 R54, P6, PT, R176, R71.reuse, RZ ;  /* 0x00000047b0367210 */ /* 0x080fe40007fde0ff */
[-C--:B------:R-:W-:Y:S02]  /*6320*/  IADD3 R56, P5, PT, R178, R71.reuse, RZ ;  /* 0x00000047b2387210 */ /* 0x080fe40007fbe0ff */
[----:B------:R-:W-:Y:S01]  /*6330*/  SEL R74, RZ, 0x1, P4 ;  /* 0x00000001ff4a7807 */ /* 0x000fe20002000000 */
[--C-:B------:R-:W-:Y:S01]  /*6340*/  IMAD.X R55, R177, 0x1, R72.reuse, P6 ;  /* 0x00000001b1377824 */ /* 0x100fe200030e0648 */
[-C--:B------:R-:W-:Y:S01]  /*6350*/  IADD3 R58, P6, PT, R180, R71.reuse, RZ ;  /* 0x00000047b43a7210 */ /* 0x080fe20007fde0ff */
[--C-:B------:R-:W-:Y:S01]  /*6360*/  IMAD.X R57, R179, 0x1, R72.reuse, P5 ;  /* 0x00000001b3397824 */ /* 0x100fe200028e0648 */
[----:B------:R-:W-:Y:S01]  /*6370*/  IADD3 R60, P5, PT, R182, R71, RZ ;  /* 0x00000047b63c7210 */ /* 0x000fe20007fbe0ff */
[----:B------:R-:W-:Y:S01]  /*6380*/  IMAD.IADD R87, R74, 0x1, R87 ;  /* 0x000000014a577824 */ /* 0x000fe200078e0257 */
[----:B------:R-:W-:Y:S01]  /*6390*/  LOP3.LUT R79, R79, 0x3, RZ, 0xc0, !PT ;  /* 0x000000034f4f7812 */ /* 0x000fe200078ec0ff */
[--C-:B------:R-:W-:Y:S01]  /*63a0*/  IMAD.X R59, R181, 0x1, R72.reuse, P6 ;  /* 0x00000001b53b7824 */ /* 0x100fe200030e0648 */
[----:B------:R-:W-:Y:S01]  /*63b0*/  ISETP.GE.U32.AND P6, PT, R61, 0x7fffff93, PT ;  /* 0x7fffff933d00780c */ /* 0x000fe20003fc6070 */
[----:B------:R-:W-:Y:S01]  /*63c0*/  IMAD.X R61, R183, 0x1, R72, P5 ;  /* 0x00000001b73d7824 */ /* 0x000fe200028e0648 */
[----:B------:R-:W-:-:S02]  /*63d0*/  LOP3.LUT R87, R87, 0x3, RZ, 0xc0, !PT ;  /* 0x0000000357577812 */ /* 0x000fc400078ec0ff */
[----:B------:R-:W-:Y:S02]  /*63e0*/  IADD3 R62, P5, PT, R184, R71, RZ ;  /* 0x00000047b83e7210 */ /* 0x000fe40007fbe0ff */
[----:B------:R-:W-:Y:S02]  /*63f0*/  LOP3.LUT R82, R82, 0x3, RZ, 0xc0, !PT ;  /* 0x0000000352527812 */ /* 0x000fe400078ec0ff */
[----:B------:R-:W-:Y:S01]  /*6400*/  IADD3 R78, PT, PT, R79, R78, R67 ;  /* 0x0000004e4f4e7210 */ /* 0x000fe20007ffe043 */
[----:B------:R-:W-:Y:S01]  /*6410*/  IMAD.X R63, R185, 0x1, R72, P5 ;  /* 0x00000001b93f7824 */ /* 0x000fe200028e0648 */
[----:B------:R-:W-:Y:S02]  /*6420*/  IADD3 R84, PT, PT, R87, R85, R84 ;  /* 0x0000005557547210 */ /* 0x000fe40007ffe054 */
[----:B------:R-:W-:Y:S01]  /*6430*/  LOP3.LUT R65, R64, 0x3, RZ, 0xc0, !PT ;  /* 0x0000000340417812 */ /* 0x000fe200078ec0ff */
[----:B------:R-:W-:Y:S01]  /*6440*/  IMAD.SHL.U32 R78, R78, 0x100, RZ ;  /* 0x000001004e4e7824 */ /* 0x000fe200078e00ff */
[----:B------:R-:W-:Y:S01]  /*6450*/  IADD3 R64, P5, PT, R186, R71, RZ ;  /* 0x00000047ba407210 */ /* 0x000fe20007fbe0ff */
[----:B------:R3:W-:Y:S01]  /*6460*/  LDGSTS.E [R252+0x3400], desc[UR18][R12.64], !P6 ;  /* 0x034000000cfc7fae */ /* 0x0007e2000f1a1012 */
[----:B------:R-:W-:-:S02]  /*6470*/  IADD3 R80, PT, PT, R82, R81, R80 ;  /* 0x0000005152507210 */ /* 0x000fc40007ffe050 */
[----:B------:R-:W-:Y:S01]  /*6480*/  LOP3.LUT R81, R84, 0xf, RZ, 0xc0, !PT ;  /* 0x0000000f54517812 */ /* 0x000fe200078ec0ff */
[----:B------:R3:W-:Y:S01]  /*6490*/  LDGSTS.E [R252+0x3600], desc[UR18][R14.64], !P6 ;  /* 0x036000000efc7fae */ /* 0x0007e2000f1a1012 */
[----:B------:R-:W-:Y:S01]  /*64a0*/  IADD3 R74, PT, PT, R65, R66, R49 ;  /* 0x00000042414a7210 */ /* 0x000fe20007ffe031 */
[--C-:B------:R-:W-:Y:S01]  /*64b0*/  IMAD.X R65, R187, 0x1, R72.reuse, P5 ;  /* 0x00000001bb417824 */ /* 0x100fe200028e0648 */
[-C--:B------:R-:W-:Y:S01]  /*64c0*/  IADD3 R66, P5, PT, R188, R71.reuse, RZ ;  /* 0x00000047bc427210 */ /* 0x080fe20007fbe0ff */
[----:B------:R-:W-:Y:S01]  /*64d0*/  VIADD R49, R73, 0xffffffb1 ;  /* 0xffffffb149317836 */ /* 0x000fe20000000000 */
[----:B------:R-:W-:Y:S01]  /*64e0*/  LOP3.LUT R79, R78, 0xf00, RZ, 0xe2, !PT ;  /* 0x00000f004e4f7812 */ /* 0x000fe200078ee2ff */
[----:B------:R-:W-:Y:S01]  /*64f0*/  IMAD R80, R80, 0x10, R81 ;  /* 0x0000001050507824 */ /* 0x000fe200078e0251 */
[-C--:B-1----:R-:W-:Y:S01]  /*6500*/  IADD3 R8, P1, PT, R194, R71.reuse, RZ ;  /* 0x00000047c2087210 */ /* 0x082fe20007f3e0ff */
[--C-:B------:R-:W-:Y:S01]  /*6510*/  IMAD.X R67, R189, 0x1, R72.reuse, P5 ;  /* 0x00000001bd437824 */ /* 0x100fe200028e0648 */
[----:B------:R-:W-:Y:S01]  /*6520*/  ISETP.GE.U32.AND P2, PT, R49, 0x7fffff92, PT ;  /* 0x7fffff923100780c */ /* 0x000fe20003f46070 */
[----:B------:R-:W-:Y:S01]  /*6530*/  IMAD R74, R74, 0x1000, R79 ;  /* 0x000010004a4a7824 */ /* 0x000fe200078e024f */
[----:B------:R-:W-:Y:S01]  /*6540*/  LOP3.LUT R49, R80, 0xff, RZ, 0xc0, !PT ;  /* 0x000000ff50317812 */ /* 0x000fe200078ec0ff */
[----:B------:R-:W-:Y:S01]  /*6550*/  VIADD R73, R73, 0xffffffb0 ;  /* 0xffffffb049497836 */ /* 0x000fe20000000000 */
[-C--:B------:R-:W-:Y:S01]  /*6560*/  IADD3 R4, P5, PT, R190, R71.reuse, RZ ;  /* 0x00000047be047210 */ /* 0x080fe20007fbe0ff */
[--C-:B------:R-:W-:Y:S01]  /*6570*/  IMAD.X R9, R195, 0x1, R72.reuse, P1 ;  /* 0x00000001c3097824 */ /* 0x100fe200008e0648 */
[-C--:B------:R-:W-:Y:S01]  /*6580*/  IADD3 R10, P1, PT, R196, R71.reuse, RZ ;  /* 0x00000047c40a7210 */ /* 0x080fe20007f3e0ff */
[----:B------:R-:W-:Y:S01]  /*6590*/  IMAD.IADD R49, R74, 0x1, R49 ;  /* 0x000000014a317824 */ /* 0x000fe200078e0231 */
[----:B------:R-:W-:Y:S01]  /*65a0*/  SHF.R.S32.HI R80, RZ, 0x1f, R77 ;  /* 0x0000001fff507819 */ /* 0x000fe2000001144d */
[--C-:B------:R-:W-:Y:S01]  /*65b0*/  IMAD.X R5, R191, 0x1, R72.reuse, P5 ;  /* 0x00000001bf057824 */ /* 0x100fe200028e0648 */
[----:B------:R-:W-:Y:S01]  /*65c0*/  IADD3 R6, P5, PT, R192, R71, RZ ;  /* 0x00000047c0067210 */ /* 0x000fe20007fbe0ff */
[----:B------:R-:W-:Y:S01]  /*65d0*/  IMAD.X R11, R197, 0x1, R72, P1 ;  /* 0x00000001c50b7824 */ /* 0x000fe200008e0648 */
[----:B------:R-:W-:Y:S01]  /*65e0*/  LOP3.LUT R49, R49, 0xffff, RZ, 0xc0, !PT ;  /* 0x0000ffff31317812 */ /* 0x000fe200078ec0ff */
[----:B------:R-:W-:Y:S01]  /*65f0*/  LDGSTS.E [R252+0x3800], desc[UR18][R16.64], !P2 ;  /* 0x0380000010fc7fae */ /* 0x000fe2000d1a1012 */
[----:B------:R-:W-:Y:S01]  /*6600*/  SHF.L.U64.HI R74, R77, 0x2, R80 ;  /* 0x000000024d4a7819 */ /* 0x000fe20000010250 */
[----:B------:R-:W-:Y:S01]  /*6610*/  IMAD.X R7, R193, 0x1, R72, P5 ;  /* 0x00000001c1077824 */ /* 0x000fe200028e0648 */
[----:B------:R-:W-:Y:S01]  /*6620*/  ISETP.GE.U32.AND P5, PT, R73, 0x7fffff91, PT ;  /* 0x7fffff914900780c */ /* 0x000fe20003fa6070 */
[----:B------:R1:W-:Y:S01]  /*6630*/  LDGSTS.E [R252+0x3a00], desc[UR18][R18.64], !P2 ;  /* 0x03a0000012fc7fae */ /* 0x0003e2000d1a1012 */
[----:B------:R-:W-:-:S02]  /*6640*/  SHF.R.U32.HI R73, RZ, 0xf, R49 ;  /* 0x0000000fff497819 */ /* 0x000fc40000011631 */
[--C-:B---3--:R-:W-:Y:S02]  /*6650*/  SHF.R.U32.HI R13, RZ, 0xe, R49.reuse ;  /* 0x0000000eff0d7819 */ /* 0x108fe40000011631 */
[----:B------:R-:W-:Y:S01]  /*6660*/  LOP3.LUT P1, RZ, R73, 0x1, RZ, 0xc0, !PT ;  /* 0x0000000149ff7812 */ /* 0x000fe2000782c0ff */
[----:B------:R-:W-:Y:S01]  /*6670*/  IMAD.SHL.U32 R73, R77, 0x4, RZ ;  /* 0x000000044d497824 */ /* 0x000fe200078e00ff */
[--C-:B------:R-:W-:Y:S02]  /*6680*/  SHF.R.U32.HI R15, RZ, 0xd, R49.reuse ;  /* 0x0000000dff0f7819 */ /* 0x100fe40000011631 */
[----:B------:R-:W-:Y:S02]  /*6690*/  LOP3.LUT P2, RZ, R13, 0x1, RZ, 0xc0, !PT ;  /* 0x000000010dff7812 */ /* 0x000fe4000784c0ff */
[----:B------:R-:W-:Y:S01]  /*66a0*/  IADD3 R78, P6, PT, R204, R71, RZ ;  /* 0x00000047cc4e7210 */ /* 0x000fe20007fde0ff */
[----:B------:R3:W-:Y:S01]  /*66b0*/  LDGSTS.E [R252+0x3c00], desc[UR18][R20.64], !P5 ;  /* 0x03c0000014fc7fae */ /* 0x0007e2000e9a1012 */
[----:B-1----:R-:W-:-:S03]  /*66c0*/  SHF.R.U32.HI R19, RZ, 0xc, R49 ;  /* 0x0000000cff137819 */ /* 0x002fc60000011631 */
[----:B------:R1:W-:Y:S01]  /*66d0*/  LDGSTS.E [R252+0x3e00], desc[UR18][R22.64], !P5 ;  /* 0x03e0000016fc7fae */ /* 0x0003e2000e9a1012 */
[-C--:B------:R-:W-:Y:S01]  /*66e0*/  IADD3 R12, P5, PT, R198, R71.reuse, RZ ;  /* 0x00000047c60c7210 */ /* 0x080fe20007fbe0ff */
[--C-:B------:R-:W-:Y:S01]  /*66f0*/  IMAD.X R79, R205, 0x1, R72.reuse, P6 ;  /* 0x00000001cd4f7824 */ /* 0x100fe200030e0648 */
[-C--:B------:R-:W-:Y:S01]  /*6700*/  IADD3 R14, P6, PT, R206, R71.reuse, RZ ;  /* 0x00000047ce0e7210 */ /* 0x080fe20007fde0ff */
[----:B------:R-:W-:Y:S02]  /*6710*/  LDGSTS.E [R252+0x4000], desc[UR18][R24.64], P1 ;  /* 0x0400000018fc7fae */ /* 0x000fe400089a1012 */
[--C-:B------:R-:W-:Y:S01]  /*6720*/  IMAD.X R13, R199, 0x1, R72.reuse, P5 ;  /* 0x00000001c70d7824 */ /* 0x100fe200028e0648 */
[----:B------:R-:W-:Y:S01]  /*6730*/  LOP3.LUT P5, RZ, R15, 0x1, RZ, 0xc0, !PT ;  /* 0x000000010fff7812 */ /* 0x000fe200078ac0ff */
[----:B------:R2:W-:Y:S01]  /*6740*/  LDGSTS.E [R252+0x4200], desc[UR18][R26.64], P1 ;  /* 0x042000001afc7fae */ /* 0x0005e200089a1012 */
[----:B------:R-:W-:Y:S01]  /*6750*/  IADD3 R16, P1, PT, R200, R71, RZ ;  /* 0x00000047c8107210 */ /* 0x000fe20007f3e0ff */
[--C-:B------:R-:W-:Y:S01]  /*6760*/  IMAD.X R15, R207, 0x1, R72.reuse, P6 ;  /* 0x00000001cf0f7824 */ /* 0x100fe200030e0648 */
[--C-:B---3--:R-:W-:Y:S01]  /*6770*/  SHF.R.U32.HI R21, RZ, 0xb, R49.reuse ;  /* 0x0000000bff157819 */ /* 0x108fe20000011631 */
[----:B------:R3:W-:Y:S01]  /*6780*/  LDGSTS.E [R252+0x4400], desc[UR18][R28.64], P2 ;  /* 0x044000001cfc7fae */ /* 0x0007e200091a1012 */
[----:B-1----:R-:W-:Y:S01]  /*6790*/  SHF.R.U32.HI R23, RZ, 0xa, R49 ;  /* 0x0000000aff177819 */ /* 0x002fe20000011631 */
[----:B------:R-:W-:Y:S01]  /*67a0*/  IMAD.X R17, R201, 0x1, R72, P1 ;  /* 0x00000001c9117824 */ /* 0x000fe200008e0648 */
[----:B------:R-:W-:Y:S01]  /*67b0*/  LOP3.LUT P1, RZ, R19, 0x1, RZ, 0xc0, !PT ;  /* 0x0000000113ff7812 */ /* 0x000fe2000782c0ff */
[----:B------:R1:W-:Y:S01]  /*67c0*/  LDGSTS.E [R252+0x4600], desc[UR18][R30.64], P2 ;  /* 0x046000001efc7fae */ /* 0x0003e200091a1012 */
[----:B------:R-:W-:-:S02]  /*67d0*/  LOP3.LUT P2, RZ, R21, 0x1, RZ, 0xc0, !PT ;  /* 0x0000000115ff7812 */ /* 0x000fc4000784c0ff */
[----:B------:R-:W-:Y:S01]  /*67e0*/  IADD3 R18, P6, PT, R208, R71, RZ ;  /* 0x00000047d0127210 */ /* 0x000fe20007fde0ff */
[----:B------:R-:W-:Y:S01]  /*67f0*/  LDGSTS.E [R252+0x4800], desc[UR18][R32.64], P5 ;  /* 0x0480000020fc7fae */ /* 0x000fe2000a9a1012 */
[----:B--2---:R-:W-:-:S03]  /*6800*/  SHF.R.U32.HI R27, RZ, 0x9, R49 ;  /* 0x00000009ff1b7819 */ /* 0x004fc60000011631 */
[----:B------:R2:W-:Y:S01]  /*6810*/  LDGSTS.E [R252+0x4a00], desc[UR18][R34.64], P5 ;  /* 0x04a0000022fc7fae */ /* 0x0005e2000a9a1012 */
[----:B------:R-:W-:Y:S01]  /*6820*/  IADD3 R20, P5, PT, R202, R71, RZ ;  /* 0x00000047ca147210 */ /* 0x000fe20007fbe0ff */
[--C-:B------:R-:W-:Y:S01]  /*6830*/  IMAD.X R19, R209, 0x1, R72.reuse, P6 ;  /* 0x00000001d1137824 */ /* 0x100fe200030e0648 */
[--C-:B---3--:R-:W-:Y:S01]  /*6840*/  SHF.R.U32.HI R29, RZ, 0x8, R49.reuse ;  /* 0x00000008ff1d7819 */ /* 0x108fe20000011631 */
[----:B------:R-:W-:Y:S01]  /*6850*/  LDGSTS.E [R252+0x4c00], desc[UR18][R40.64], P1 ;  /* 0x04c0000028fc7fae */ /* 0x000fe200089a1012 */
[--C-:B-1----:R-:W-:Y:S01]  /*6860*/  SHF.R.U32.HI R31, RZ, 0x7, R49.reuse ;  /* 0x00000007ff1f7819 */ /* 0x102fe20000011631 */
[----:B------:R-:W-:Y:S01]  /*6870*/  IMAD.X R21, R203, 0x1, R72, P5 ;  /* 0x00000001cb157824 */ /* 0x000fe200028e0648 */
[----:B------:R-:W-:Y:S01]  /*6880*/  LOP3.LUT P5, RZ, R23, 0x1, RZ, 0xc0, !PT ;  /* 0x0000000117ff7812 */ /* 0x000fe200078ac0ff */
[----:B------:R1:W-:Y:S01]  /*6890*/  LDGSTS.E [R252+0x4e00], desc[UR18][R36.64], P1 ;  /* 0x04e0000024fc7fae */ /* 0x0003e200089a1012 */
[----:B------:R-:W-:Y:S02]  /*68a0*/  IADD3 R24, P1, PT, R152, R73, RZ ;  /* 0x0000004998187210 */ /* 0x000fe40007f3e0ff */
[----:B------:R-:W-:Y:S01]  /*68b0*/  IADD3 R22, P6, PT, R210, R71, RZ ;  /* 0x00000047d2167210 */ /* 0x000fe20007fde0ff */
[----:B------:R3:W-:Y:S01]  /*68c0*/  LDGSTS.E [R252+0x5000], desc[UR18][R38.64], P2 ;  /* 0x0500000026fc7fae */ /* 0x0007e200091a1012 */
[--C-:B--2---:R-:W-:Y:S01]  /*68d0*/  SHF.R.U32.HI R35, RZ, 0x6, R49.reuse ;  /* 0x00000006ff237819 */ /* 0x104fe20000011631 */
[----:B------:R-:W-:Y:S01]  /*68e0*/  IMAD.X R25, R153, 0x1, R74, P1 ;  /* 0x0000000199197824 */ /* 0x000fe200008e064a */
[----:B------:R-:W-:Y:S01]  /*68f0*/  LOP3.LUT P1, RZ, R27, 0x1, RZ, 0xc0, !PT ;  /* 0x000000011bff7812 */ /* 0x000fe2000782c0ff */
[----:B------:R2:W-:Y:S01]  /*6900*/  LDGSTS.E [R252+0x5200], desc[UR18][R42.64], P2 ;  /* 0x052000002afc7fae */ /* 0x0005e200091a1012 */
[----:B------:R-:W-:Y:S01]  /*6910*/  LOP3.LUT P2, RZ, R29, 0x1, RZ, 0xc0, !PT ;  /* 0x000000011dff7812 */ /* 0x000fe2000784c0ff */
[----:B------:R-:W-:Y:S01]  /*6920*/  IMAD.X R23, R211, 0x1, R72, P6 ;  /* 0x00000001d3177824 */ /* 0x000fe200030e0648 */
[----:B------:R-:W-:Y:S01]  /*6930*/  IADD3 R26, P6, PT, R150, R73, RZ ;  /* 0x00000049961a7210 */ /* 0x000fe20007fde0ff */
[----:B------:R-:W-:Y:S01]  /*6940*/  LDGSTS.E [R252+0x5400], desc[UR18][R44.64], P5 ;  /* 0x054000002cfc7fae */ /* 0x000fe2000a9a1012 */
[----:B-1----:R-:W-:-:S03]  /*6950*/  SHF.R.U32.HI R37, RZ, 0x5, R49 ;  /* 0x00000005ff257819 */ /* 0x002fc60000011631 */
[----:B------:R1:W-:Y:S01]  /*6960*/  LDGSTS.E [R252+0x5600], desc[UR18][R46.64], P5 ;  /* 0x056000002efc7fae */ /* 0x0003e2000a9a1012 */
[-C--:B------:R-:W-:Y:S01]  /*6970*/  IADD3 R28, P5, PT, R148, R73.reuse, RZ ;  /* 0x00000049941c7210 */ /* 0x080fe20007fbe0ff */
[--C-:B------:R-:W-:Y:S01]  /*6980*/  IMAD.X R27, R151, 0x1, R74.reuse, P6 ;  /* 0x00000001971b7824 */ /* 0x100fe200030e064a */
[-C--:B------:R-:W-:Y:S01]  /*6990*/  IADD3 R30, P6, PT, R146, R73.reuse, RZ ;  /* 0x00000049921e7210 */ /* 0x080fe20007fde0ff */
[----:B------:R-:W-:Y:S01]  /*69a0*/  LDGSTS.E [R252+0x5800], desc[UR18][R50.64], P1 ;  /* 0x0580000032fc7fae */ /* 0x000fe200089a1012 */
[--C-:B---3--:R-:W-:Y:S01]  /*69b0*/  SHF.R.U32.HI R39, RZ, 0x4, R49.reuse ;  /* 0x00000004ff277819 */ /* 0x108fe20000011631 */
[--C-:B------:R-:W-:Y:S01]  /*69c0*/  IMAD.X R29, R149, 0x1, R74.reuse, P5 ;  /* 0x00000001951d7824 */ /* 0x100fe200028e064a */
[----:B------:R-:W-:Y:S01]  /*69d0*/  LOP3.LUT P5, RZ, R31, 0x1, RZ, 0xc0, !PT ;  /* 0x000000011fff7812 */ /* 0x000fe200078ac0ff */
[----:B------:R-:W-:Y:S01]  /*69e0*/  LDGSTS.E [R252+0x5a00], desc[UR18][R52.64], P1 ;  /* 0x05a0000034fc7fae */ /* 0x000fe200089a1012 */
[-C--:B----4-:R-:W-:Y:S01]  /*69f0*/  IADD3 R32, P1, PT, R144, R73.reuse, RZ ;  /* 0x0000004990207210 */ /* 0x090fe20007f3e0ff */
[--C-:B------:R-:W-:Y:S01]  /*6a00*/  IMAD.X R31, R147, 0x1, R74.reuse, P6 ;  /* 0x00000001931f7824 */ /* 0x100fe200030e064a */
[-C--:B------:R-:W-:Y:S01]  /*6a10*/  IADD3 R34, P6, PT, R142, R73.reuse, RZ ;  /* 0x000000498e227210 */ /* 0x080fe20007fde0ff */
[----:B------:R-:W-:Y:S01]  /*6a20*/  LDGSTS.E [R252+0x5c00], desc[UR18][R54.64], P2 ;  /* 0x05c0000036fc7fae */ /* 0x000fe200091a1012 */
[--C-:B--2---:R-:W-:Y:S01]  /*6a30*/  SHF.R.U32.HI R43, RZ, 0x3, R49.reuse ;  /* 0x00000003ff2b7819 */ /* 0x104fe20000011631 */
[--C-:B------:R-:W-:Y:S01]  /*6a40*/  IMAD.X R33, R145, 0x1, R74.reuse, P1 ;  /* 0x0000000191217824 */ /* 0x100fe200008e064a */
[----:B------:R-:W-:Y:S01]  /*6a50*/  LOP3.LUT P1, RZ, R35, 0x1, RZ, 0xc0, !PT ;  /* 0x0000000123ff7812 */ /* 0x000fe2000782c0ff */
[----:B------:R-:W-:Y:S01]  /*6a60*/  LDGSTS.E [R252+0x5e00], desc[UR18][R56.64], P2 ;  /* 0x05e0000038fc7fae */ /* 0x000fe200091a1012 */
[-C--:B------:R-:W-:Y:S01]  /*6a70*/  IADD3 R36, P2, PT, R248, R73.reuse, RZ ;  /* 0x00000049f8247210 */ /* 0x080fe20007f5e0ff */
[----:B------:R-:W-:Y:S01]  /*6a80*/  IMAD.X R35, R143, 0x1, R74, P6 ;  /* 0x000000018f237824 */ /* 0x000fe200030e064a */
[----:B------:R-:W-:Y:S01]  /*6a90*/  IADD3 R38, P6, PT, R244, R73, RZ ;  /* 0x00000049f4267210 */ /* 0x000fe20007fde0ff */
[----:B------:R-:W-:Y:S01]  /*6aa0*/  LDGSTS.E [R252+0x6000], desc[UR18][R58.64], P5 ;  /* 0x060000003afc7fae */ /* 0x000fe2000a9a1012 */
[----:B-1----:R-:W-:-:S02]  /*6ab0*/  SHF.R.U32.HI R47, RZ, 0x2, R49 ;  /* 0x00000002ff2f7819 */ /* 0x002fc40000011631 */
[----:B------:R-:W-:Y:S01]  /*6ac0*/  SHF.R.U32.HI R49, RZ, 0x1, R49 ;  /* 0x00000001ff317819 */ /* 0x000fe20000011631 */
[----:B------:R-:W-:Y:S01]  /*6ad0*/  LDGSTS.E [R252+0x6200], desc[UR18][R60.64], P5 ;  /* 0x062000003cfc7fae */ /* 0x000fe2000a9a1012 */
[----:B------:R-:W-:Y:S01]  /*6ae0*/  LOP3.LUT P5, RZ, R37, 0x1, RZ, 0xc0, !PT ;  /* 0x0000000125ff7812 */ /* 0x000fe200078ac0ff */
[--C-:B------:R-:W-:Y:S01]  /*6af0*/  IMAD.X R37, R249, 0x1, R74.reuse, P2 ;  /* 0x00000001f9257824 */ /* 0x100fe200010e064a */
[----:B------:R-:W-:Y:S01]  /*6b00*/  LOP3.LUT P2, RZ, R39, 0x1, RZ, 0xc0, !PT ;  /* 0x0000000127ff7812 */ /* 0x000fe2000784c0ff */
[----:B------:R-:W-:Y:S01]  /*6b10*/  LDGSTS.E [R252+0x6400], desc[UR18][R62.64], P1 ;  /* 0x064000003efc7fae */ /* 0x000fe200089a1012 */
[----:B------:R-:W-:Y:S01]  /*6b20*/  IMAD.X R39, R245, 0x1, R74, P6 ;  /* 0x00000001f5277824 */ /* 0x000fe200030e064a */
[-C--:B------:R-:W-:Y:S02]  /*6b30*/  IADD3 R40, P6, PT, R140, R73.reuse, RZ ;  /* 0x000000498c287210 */ /* 0x080fe40007fde0ff */
[----:B------:R-:W-:Y:S01]  /*6b40*/  LDGSTS.E [R252+0x6600], desc[UR18][R64.64], P1 ;  /* 0x0660000040fc7fae */ /* 0x000fe200089a1012 */
[----:B------:R-:W-:-:S02]  /*6b50*/  IADD3 R42, P1, PT, R94, R73, RZ ;  /* 0x000000495e2a7210 */ /* 0x000fc40007f3e0ff */
[----:B------:R-:W1:Y:S01]  /*6b60*/  LDC R94, c[0x0][0x3a0] ;  /* 0x0000e800ff5e7b82 */ /* 0x000e620000000800 */
[--C-:B------:R-:W-:Y:S01]  /*6b70*/  IMAD.X R41, R141, 0x1, R74.reuse, P6 ;  /* 0x000000018d297824 */ /* 0x100fe200030e064a */
[----:B------:R-:W-:Y:S01]  /*6b80*/  LOP3.LUT P6, RZ, R43, 0x1, RZ, 0xc0, !PT ;  /* 0x000000012bff7812 */ /* 0x000fe200078cc0ff */
[----:B------:R-:W-:Y:S01]  /*6b90*/  LDGSTS.E [R252+0x6800], desc[UR18][R66.64], P5 ;  /* 0x0680000042fc7fae */ /* 0x000fe2000a9a1012 */
[--C-:B------:R-:W-:Y:S01]  /*6ba0*/  IMAD.X R43, R95, 0x1, R74.reuse, P1 ;  /* 0x000000015f2b7824 */ /* 0x100fe200008e064a */
[----:B-----5:R-:W-:Y:S02]  /*6bb0*/  IADD3 R44, P1, PT, R92, R73, RZ ;  /* 0x000000495c2c7210 */ /* 0x020fe40007f3e0ff */
[----:B------:R2:W-:Y:S03]  /*6bc0*/  LDGSTS.E [R252+0x6a00], desc[UR18][R4.64], P5 ;  /* 0x06a0000004fc7fae */ /* 0x0005e6000a9a1012 */
[----:B------:R-:W-:Y:S01]  /*6bd0*/  IMAD.X R45, R93, 0x1, R74, P1 ;  /* 0x000000015d2d7824 */ /* 0x000fe200008e064a */
[----:B------:R-:W-:Y:S01]  /*6be0*/  LDGSTS.E [R252+0x6c00], desc[UR18][R6.64], P2 ;  /* 0x06c0000006fc7fae */ /* 0x000fe200091a1012 */
[----:B------:R-:W-:-:S03]  /*6bf0*/  LOP3.LUT P1, RZ, R47, 0x1, RZ, 0xc0, !PT ;  /* 0x000000012fff7812 */ /* 0x000fc6000782c0ff */
[----:B------:R3:W-:Y:S01]  /*6c00*/  LDGSTS.E [R252+0x6e00], desc[UR18][R8.64], P2 ;  /* 0x06e0000008fc7fae */ /* 0x0007e200091a1012 */
[----:B------:R-:W-:-:S03]  /*6c10*/  IADD3 R46, P2, PT, R90, R73, RZ ;  /* 0x000000495a2e7210 */ /* 0x000fc60007f5e0ff */
[----:B------:R4:W-:Y:S02]  /*6c20*/  LDGSTS.E [R252+0x7000], desc[UR18][R10.64], P6 ;  /* 0x070000000afc7fae */ /* 0x0009e4000b1a1012 */
[----:B------:R-:W-:Y:S01]  /*6c30*/  IMAD.X R47, R91, 0x1, R74, P2 ;  /* 0x000000015b2f7824 */ /* 0x000fe200010e064a */
[----:B------:R-:W-:Y:S01]  /*6c40*/  ISETP.GT.AND P2, PT, R113, 0x5f, PT ;  /* 0x0000005f7100780c */ /* 0x000fe20003f44270 */
[----:B------:R1:W-:Y:S02]  /*6c50*/  LDGSTS.E [R252+0x7200], desc[UR18][R78.64], P6 ;  /* 0x072000004efc7fae */ /* 0x0003e4000b1a1012 */
[----:B-1----:R-:W-:Y:S02]  /*6c60*/  IADD3 R94, PT, PT, R94, -0x40, RZ ;  /* 0xffffffc05e5e7810 */ /* 0x002fe40007ffe0ff */
[----:B--2---:R-:W-:Y:S01]  /*6c70*/  IADD3 R4, P6, PT, R88, R73, RZ ;  /* 0x0000004958047210 */ /* 0x004fe20007fde0ff */
[----:B------:R1:W-:Y:S01]  /*6c80*/  LDGSTS.E [R252+0x7400], desc[UR18][R12.64], P1 ;  /* 0x074000000cfc7fae */ /* 0x0003e200089a1012 */
[----:B------:R-:W-:-:S03]  /*6c90*/  ISETP.GE.AND P5, PT, R86, R94, PT ;  /* 0x0000005e5600720c */ /* 0x000fc60003fa6270 */
[----:B------:R1:W-:Y:S01]  /*6ca0*/  LDGSTS.E [R252+0x7600], desc[UR18][R14.64], P1 ;  /* 0x076000000efc7fae */ /* 0x0003e200089a1012 */
[----:B------:R-:W-:Y:S02]  /*6cb0*/  SEL R5, RZ, 0x4, P5 ;  /* 0x00000004ff057807 */ /* 0x000fe40002800000 */
[----:B------:R-:W-:Y:S02]  /*6cc0*/  LOP3.LUT P5, RZ, R49, 0x1, RZ, 0xc0, !PT ;  /* 0x0000000131ff7812 */ /* 0x000fe400078ac0ff */
[----:B------:R-:W-:Y:S01]  /*6cd0*/  SEL R50, R5, RZ, P2 ;  /* 0x000000ff05327207 */ /* 0x000fe20001000000 */
[--C-:B------:R-:W-:Y:S01]  /*6ce0*/  IMAD.X R5, R89, 0x1, R74.reuse, P6 ;  /* 0x0000000159057824 */ /* 0x100fe200030e064a */
[-C--:B---3--:R-:W-:Y:S02]  /*6cf0*/  IADD3 R8, P6, PT, R246, R73.reuse, RZ ;  /* 0x00000049f6087210 */ /* 0x088fe40007fde0ff */
[-C--:B------:R-:W-:Y:S02]  /*6d00*/  IADD3 R6, P2, PT, R250, R73.reuse, RZ ;  /* 0x00000049fa067210 */ /* 0x080fe40007f5e0ff */
[----:B------:R-:W-:Y:S01]  /*6d10*/  ISETP.GE.AND P1, PT, R113, 0x20, PT ;  /* 0x000000207100780c */ /* 0x000fe20003f26270 */
[--C-:B------:R-:W-:Y:S01]  /*6d20*/  IMAD.X R9, R247, 0x1, R74.reuse, P6 ;  /* 0x00000001f7097824 */ /* 0x100fe200030e064a */
[----:B------:R-:W-:Y:S01]  /*6d30*/  ISETP.NE.U32.AND P6, PT, R50, RZ, PT ;  /* 0x000000ff3200720c */ /* 0x000fe20003fc5070 */
[--C-:B------:R-:W-:Y:S01]  /*6d40*/  IMAD.X R7, R251, 0x1, R74.reuse, P2 ;  /* 0x00000001fb077824 */ /* 0x100fe200010e064a */
[----:B----4-:R-:W-:Y:S01]  /*6d50*/  IADD3 R10, P2, PT, R242, R73, RZ ;  /* 0x00000049f20a7210 */ /* 0x010fe20007f5e0ff */
[----:B------:R1:W-:Y:S04]  /*6d60*/  LDGSTS.E [R252+0x7800], desc[UR18][R16.64], P5 ;  /* 0x0780000010fc7fae */ /* 0x0003e8000a9a1012 */
[----:B------:R1:W-:Y:S01]  /*6d70*/  LDGSTS.E [R252+0x7a00], desc[UR18][R18.64], P5 ;  /* 0x07a0000012fc7fae */ /* 0x0003e2000a9a1012 */
[----:B------:R-:W-:Y:S01]  /*6d80*/  IMAD.X R11, R243, 0x1, R74, P2 ;  /* 0x00000001f30b7824 */ /* 0x000fe200010e064a */
[----:B------:R-:W-:-:S02]  /*6d90*/  ISETP.GE.AND P2, PT, R113, 0x40, PT ;  /* 0x000000407100780c */ /* 0x000fc40003f46270 */
[----:B------:R1:W-:Y:S04]  /*6da0*/  LDGSTS.E [R252+0x7c00], desc[UR18][R20.64], !P4 ;  /* 0x07c0000014fc7fae */ /* 0x0003e8000e1a1012 */
[----:B------:R1:W-:Y:S04]  /*6db0*/  LDGSTS.E [R252+0x7e00], desc[UR18][R22.64], !P4 ;  /* 0x07e0000016fc7fae */ /* 0x0003e8000e1a1012 */
[----:B------:R-:W0:Y:S04]  /*6dc0*/  LDGDEPBAR ;  /* 0x00000000000079af */ /* 0x000e280000000000 */
[----:B------:R1:W-:Y:S04]  /*6dd0*/  LDGSTS.E [R216+0x14000], desc[UR18][R24.64], P6 ;  /* 0x1400000018d87fae */ /* 0x0003e8000b1a1012 */
        /* <DEDUP_REMOVED lines=15> */
[----:B------:R-:W0:Y:S01]  /*6ed0*/  LDGDEPBAR ;  /* 0x00000000000079af */ /* 0x000e220000000000 */
[----:B------:R-:W-:Y:S05]  /*6ee0*/  @!P2 BRA `(.L_x_8) ;  /* 0x0000003c0044a947 */ /* 0x000fea0003800000 */
[----:B------:R-:W2:Y:S01]  /*6ef0*/  LDL.LU R146, [R1+0x60] ;  /* 0x0000600001927983 */ /* 0x000ea20000300800 */
[----:B------:R-:W-:Y:S01]  /*6f00*/  SHF.R.S32.HI R211, RZ, 0x1f, R218 ;  /* 0x0000001fffd37819 */ /* 0x000fe200000114da */
[----:B-1----:R-:W1:Y:S02]  /*6f10*/  LDC.64 R4, c[0x0][0x388] ;  /* 0x0000e200ff047b82 */ /* 0x002e640000000a00 */
[----:B------:R-:W3:Y:S04]  /*6f20*/  LDL.LU R145, [R1+0x64] ;  /* 0x0000640001917983 */ /* 0x000ee80000300800 */
[----:B------:R-:W4:Y:S02]  /*6f30*/  LDL.LU R144, [R1+0x68] ;  /* 0x0000680001907983 */ /* 0x000f240000300800 */
[----:B------:R-:W5:Y:S02]  /*6f40*/  LDC.64 R78, c[0x0][0x380] ;  /* 0x0000e000ff4e7b82 */ /* 0x000f640000000a00 */
[----:B------:R-:W5:Y:S04]  /*6f50*/  LDL.LU R143, [R1+0x6c] ;  /* 0x00006c00018f7983 */ /* 0x000f680000300800 */
        /* <DEDUP_REMOVED lines=11> */
[----:B------:R-:W5:Y:S01]  /*7010*/  LDL.LU R86, [R1+0x9c] ;  /* 0x00009c0001567983 */ /* 0x000f620000300800 */
[----:B------:R-:W-:-:S02]  /*7020*/  SHF.R.S32.HI R12, RZ, 0x1f, R219 ;  /* 0x0000001fff0c7819 */ /* 0x000fc400000114db */
[----:B------:R-:W-:Y:S02]  /*7030*/  SHF.R.S32.HI R13, RZ, 0x1f, R214 ;  /* 0x0000001fff0d7819 */ /* 0x000fe400000114d6 */
[----:B------:R-:W-:Y:S02]  /*7040*/  R2UR UR21, R75 ;  /* 0x000000004b1572ca */ /* 0x000fe400000e0000 */
[C---:B--2---:R-:W-:Y:S02]  /*7050*/  IADD3 R240, P5, PT, R218.reuse, R146, RZ ;  /* 0x00000092daf07210 */ /* 0x044fe40007fbe0ff */
[----:B---3--:R-:W-:Y:S02]  /*7060*/  IADD3 R238, P6, PT, R218, R145, RZ ;  /* 0x00000091daee7210 */ /* 0x008fe40007fde0ff */
[----:B------:R-:W-:Y:S02]  /*7070*/  LEA.HI.X.SX32 R241, R146, R211, 0x1, P5 ;  /* 0x000000d392f17211 */ /* 0x000fe400028f0eff */
[----:B----4-:R-:W-:-:S02]  /*7080*/  IADD3 R236, P2, PT, R218, R144, RZ ;  /* 0x00000090daec7210 */ /* 0x010fc40007f5e0ff */
[-C--:B------:R-:W-:Y:S02]  /*7090*/  LEA.HI.X.SX32 R239, R145, R211.reuse, 0x1, P6 ;  /* 0x000000d391ef7211 */ /* 0x080fe400030f0eff */
[----:B------:R-:W-:Y:S02]  /*70a0*/  LEA.HI.X.SX32 R237, R144, R211, 0x1, P2 ;  /* 0x000000d390ed7211 */ /* 0x000fe400010f0eff */
[C---:B-----5:R-:W-:Y:S02]  /*70b0*/  IADD3 R234, P4, PT, R218.reuse, R143, RZ ;  /* 0x0000008fdaea7210 */ /* 0x060fe40007f9e0ff */
[C---:B------:R-:W-:Y:S02]  /*70c0*/  IADD3 R232, P5, PT, R218.reuse, R142, RZ ;  /* 0x0000008edae87210 */ /* 0x040fe40007fbe0ff */
[----:B------:R-:W-:Y:S02]  /*70d0*/  LEA.HI.X.SX32 R235, R143, R211, 0x1, P4 ;  /* 0x000000d38feb7211 */ /* 0x000fe400020f0eff */
[----:B------:R-:W-:-:S02]  /*70e0*/  IADD3 R230, P6, PT, R218, R141, RZ ;  /* 0x0000008ddae67210 */ /* 0x000fc40007fde0ff */
[----:B------:R-:W-:Y:S02]  /*70f0*/  LEA.HI.X.SX32 R233, R142, R211, 0x1, P5 ;  /* 0x000000d38ee97211 */ /* 0x000fe400028f0eff */
[C---:B------:R-:W-:Y:S02]  /*7100*/  IADD3 R228, P2, PT, R218.reuse, R89, RZ ;  /* 0x00000059dae47210 */ /* 0x040fe40007f5e0ff */
[-C--:B------:R-:W-:Y:S02]  /*7110*/  LEA.HI.X.SX32 R231, R141, R211.reuse, 0x1, P6 ;  /* 0x000000d38de77211 */ /* 0x080fe400030f0eff */
[----:B------:R-:W-:Y:S02]  /*7120*/  LEA.HI.X.SX32 R229, R89, R211, 0x1, P2 ;  /* 0x000000d359e57211 */ /* 0x000fe400010f0eff */
[----:B------:R-:W2:Y:S01]  /*7130*/  LDL.LU R89, [R1+0xa0] ;  /* 0x0000a00001597983 */ /* 0x000ea20000300800 */
[C---:B------:R-:W-:Y:S02]  /*7140*/  IADD3 R226, P4, PT, R218.reuse, R140, RZ ;  /* 0x0000008cdae27210 */ /* 0x040fe40007f9e0ff */
[----:B------:R-:W-:-:S02]  /*7150*/  IADD3 R224, P5, PT, R218, R95, RZ ;  /* 0x0000005fdae07210 */ /* 0x000fc40007fbe0ff */
[----:B------:R-:W-:Y:S02]  /*7160*/  IADD3 R222, P6, PT, R218, R92, RZ ;  /* 0x0000005cdade7210 */ /* 0x000fe40007fde0ff */
[-C--:B------:R-:W-:Y:S02]  /*7170*/  LEA.HI.X.SX32 R227, R140, R211.reuse, 0x1, P4 ;  /* 0x000000d38ce37211 */ /* 0x080fe400020f0eff */
[----:B------:R-:W-:Y:S02]  /*7180*/  LEA.HI.X.SX32 R223, R92, R211, 0x1, P6 ;  /* 0x000000d35cdf7211 */ /* 0x000fe400030f0eff */
[----:B------:R-:W3:Y:S01]  /*7190*/  LDL.LU R92, [R1+0xa4] ;  /* 0x0000a400015c7983 */ /* 0x000ee20000300800 */
[C---:B------:R-:W-:Y:S02]  /*71a0*/  IADD3 R8, P4, PT, R218.reuse, R91, RZ ;  /* 0x0000005bda087210 */ /* 0x040fe40007f9e0ff */
[----:B------:R-:W-:Y:S02]  /*71b0*/  IADD3 R220, P2, PT, R218, R94, RZ ;  /* 0x0000005edadc7210 */ /* 0x000fe40007f5e0ff */
[----:B------:R-:W-:-:S02]  /*71c0*/  LEA.HI.X.SX32 R9, R91, R211, 0x1, P4 ;  /* 0x000000d35b097211 */ /* 0x000fc400020f0eff */
[----:B------:R-:W4:Y:S01]  /*71d0*/  LDL.LU R91, [R1+0xa8] ;  /* 0x0000a800015b7983 */ /* 0x000f220000300800 */
[----:B------:R-:W-:Y:S02]  /*71e0*/  IADD3 R7, P6, PT, R218, R90, RZ ;  /* 0x0000005ada077210 */ /* 0x000fe40007fde0ff */
[-C--:B------:R-:W-:Y:S02]  /*71f0*/  LEA.HI.X.SX32 R225, R95, R211.reuse, 0x1, P5 ;  /* 0x000000d35fe17211 */ /* 0x080fe400028f0eff */
[-C--:B------:R-:W-:Y:S02]  /*7200*/  LEA.HI.X.SX32 R221, R94, R211.reuse, 0x1, P2 ;  /* 0x000000d35edd7211 */ /* 0x080fe400010f0eff */
[----:B------:R-:W-:Y:S02]  /*7210*/  LEA.HI.X.SX32 R10, R90, R211, 0x1, P6 ;  /* 0x000000d35a0a7211 */ /* 0x000fe400030f0eff */
[C---:B------:R-:W-:Y:S01]  /*7220*/  IADD3 R216, P5, PT, R218.reuse, R93, RZ ;  /* 0x0000005ddad87210 */ /* 0x040fe20007fbe0ff */
[----:B------:R-:W5:Y:S01]  /*7230*/  LDL.LU R90, [R1+0xac] ;  /* 0x0000ac00015a7983 */ /* 0x000f620000300800 */
[----:B------:R-:W-:-:S02]  /*7240*/  IADD3 R212, P2, PT, R218, R88, RZ ;  /* 0x00000058dad47210 */ /* 0x000fc40007f5e0ff */
[----:B------:R-:W-:Y:S02]  /*7250*/  IADD3 R210, P4, PT, R218, R86, RZ ;  /* 0x00000056dad27210 */ /* 0x000fe40007f9e0ff */
[-C--:B------:R-:W-:Y:S02]  /*7260*/  LEA.HI.X.SX32 R11, R93, R211.reuse, 0x1, P5 ;  /* 0x000000d35d0b7211 */ /* 0x080fe400028f0eff */
[-C--:B------:R-:W-:Y:S01]  /*7270*/  LEA.HI.X.SX32 R213, R88, R211.reuse, 0x1, P2 ;  /* 0x000000d358d57211 */ /* 0x080fe200010f0eff */
[----:B------:R-:W-:Y:S01]  /*7280*/  IMAD R88, R76, 0x1f, RZ ;  /* 0x0000001f4c587824 */ /* 0x000fe200078e02ff */
[----:B------:R-:W-:Y:S02]  /*7290*/  LEA.HI.X.SX32 R211, R86, R211, 0x1, P4 ;  /* 0x000000d356d37211 */ /* 0x000fe400020f0eff */
[----:B------:R-:W4:Y:S02]  /*72a0*/  LDL.LU R86, [R1+0xb0] ;  /* 0x0000b00001567983 */ /* 0x000f240000300800 */
[----:B------:R-:W-:-:S02]  /*72b0*/  SHF.R.S32.HI R207, RZ, 0x1f, R88 ;  /* 0x0000001fffcf7819 */ /* 0x000fc40000011458 */
[-C--:B------:R-:W-:Y:S02]  /*72c0*/  IADD3 R208, P6, PT, R219, R88.reuse, RZ ;  /* 0x00000058dbd07210 */ /* 0x080fe40007fde0ff */
[----:B------:R-:W-:Y:S02]  /*72d0*/  IADD3 R206, P5, PT, R214, R88, RZ ;  /* 0x00000058d6ce7210 */ /* 0x000fe40007fbe0ff */
[----:B------:R-:W5:Y:S01]  /*72e0*/  LDL.LU R88, [R1+0xb4] ;  /* 0x0000b40001587983 */ /* 0x000f620000300800 */
[--C-:B------:R-:W-:Y:S02]  /*72f0*/  IMAD.X R209, R12, 0x1, R207.reuse, P6 ;  /* 0x000000010cd17824 */ /* 0x100fe400030e06cf */
[----:B------:R-:W-:Y:S01]  /*7300*/  IMAD.X R207, R13, 0x1, R207, P5 ;  /* 0x000000010dcf7824 */ /* 0x000fe200028e06cf */
[----:B--2---:R-:W-:Y:S02]  /*7310*/  SHF.R.S32.HI R203, RZ, 0x1f, R89 ;  /* 0x0000001fffcb7819 */ /* 0x004fe40000011459 */
[----:B------:R-:W-:-:S02]  /*7320*/  IADD3 R204, P6, PT, R219, R89, RZ ;  /* 0x00000059dbcc7210 */ /* 0x000fc40007fde0ff */
[----:B------:R-:W-:Y:S02]  /*7330*/  IADD3 R202, P5, PT, R214, R89, RZ ;  /* 0x00000059d6ca7210 */ /* 0x000fe40007fbe0ff */
[----:B------:R-:W2:Y:S04]  /*7340*/  LDL.LU R89, [R1+0xb8] ;  /* 0x0000b80001597983 */ /* 0x000ea80000300800 */
[----:B------:R-:W2:Y:S04]  /*7350*/  LDL.LU R93, [R1+0xbc] ;  /* 0x0000bc00015d7983 */ /* 0x000ea80000300800 */
[----:B------:R-:W2:Y:S04]  /*7360*/  LDL.LU R144, [R1+0xc0] ;  /* 0x0000c00001907983 */ /* 0x000ea80000300800 */
[----:B------:R-:W2:Y:S04]  /*7370*/  LDL.LU R143, [R1+0xc4] ;  /* 0x0000c400018f7983 */ /* 0x000ea80000300800 */
[----:B------:R-:W2:Y:S04]  /*7380*/  LDL.LU R142, [R1+0xc8] ;  /* 0x0000c800018e7983 */ /* 0x000ea80000300800 */
[----:B------:R-:W2:Y:S04]  /*7390*/  LDL.LU R140, [R1+0xcc] ;  /* 0x0000cc00018c7983 */ /* 0x000ea80000300800 */
[----:B------:R-:W2:Y:S04]  /*73a0*/  LDL.LU R141, [R1+0xd0] ;  /* 0x0000d000018d7983 */ /* 0x000ea80000300800 */
[----:B------:R-:W2:Y:S01]  /*73b0*/  LDL.LU R145, [R1+0xd4] ;  /* 0x0000d40001917983 */ /* 0x000ea20000300800 */
[--C-:B------:R-:W-:Y:S01]  /*73c0*/  IMAD.X R205, R12, 0x1, R203.reuse, P6 ;  /* 0x000000010ccd7824 */ /* 0x100fe200030e06cb */
[----:B---3--:R-:W-:Y:S01]  /*73d0*/  SHF.R.S32.HI R199, RZ, 0x1f, R92 ;  /* 0x0000001fffc77819 */ /* 0x008fe2000001145c */
[----:B------:R-:W-:Y:S01]  /*73e0*/  IMAD.X R203, R13, 0x1, R203, P5 ;  /* 0x000000010dcb7824 */ /* 0x000fe200028e06cb */
[----:B------:R-:W-:-:S02]  /*73f0*/  IADD3 R200, P6, PT, R219, R92, RZ ;  /* 0x0000005cdbc87210 */ /* 0x000fc40007fde0ff */
[----:B------:R-:W-:Y:S02]  /*7400*/  IADD3 R198, P5, PT, R214, R92, RZ ;  /* 0x0000005cd6c67210 */ /* 0x000fe40007fbe0ff */
[----:B----4-:R-:W-:Y:S01]  /*7410*/  SHF.R.S32.HI R195, RZ, 0x1f, R91 ;  /* 0x0000001fffc37819 */ /* 0x010fe2000001145b */
[--C-:B------:R-:W-:Y:S01]  /*7420*/  IMAD.X R201, R12, 0x1, R199.reuse, P6 ;  /* 0x000000010cc97824 */ /* 0x100fe200030e06c7 */
[-C--:B------:R-:W-:Y:S01]  /*7430*/  IADD3 R196, P6, PT, R219, R91.reuse, RZ ;  /* 0x0000005bdbc47210 */ /* 0x080fe20007fde0ff */
[----:B------:R-:W-:Y:S01]  /*7440*/  IMAD.X R199, R13, 0x1, R199, P5 ;  /* 0x000000010dc77824 */ /* 0x000fe200028e06c7 */
[----:B------:R-:W-:Y:S02]  /*7450*/  IADD3 R194, P5, PT, R214, R91, RZ ;  /* 0x0000005bd6c27210 */ /* 0x000fe40007fbe0ff */
[----:B-----5:R-:W-:Y:S01]  /*7460*/  SHF.R.S32.HI R191, RZ, 0x1f, R90 ;  /* 0x0000001fffbf7819 */ /* 0x020fe2000001145a */
[--C-:B------:R-:W-:Y:S01]  /*7470*/  IMAD.X R197, R12, 0x1, R195.reuse, P6 ;  /* 0x000000010cc57824 */ /* 0x100fe200030e06c3 */
[-C--:B------:R-:W-:Y:S01]  /*7480*/  IADD3 R192, P6, PT, R219, R90.reuse, RZ ;  /* 0x0000005adbc07210 */ /* 0x080fe20007fde0ff */
[----:B------:R-:W-:Y:S01]  /*7490*/  IMAD.X R195, R13, 0x1, R195, P5 ;  /* 0x000000010dc37824 */ /* 0x000fe200028e06c3 */
[----:B------:R-:W-:-:S02]  /*74a0*/  IADD3 R190, P5, PT, R214, R90, RZ ;  /* 0x0000005ad6be7210 */ /* 0x000fc40007fbe0ff */
[----:B------:R-:W-:Y:S01]  /*74b0*/  SHF.R.S32.HI R83, RZ, 0x1f, R86 ;  /* 0x0000001fff537819 */ /* 0x000fe20000011456 */
[--C-:B------:R-:W-:Y:S01]  /*74c0*/  IMAD.X R193, R12, 0x1, R191.reuse, P6 ;  /* 0x000000010cc17824 */ /* 0x100fe200030e06bf */
[-C--:B------:R-:W-:Y:S01]  /*74d0*/  IADD3 R82, P6, PT, R219, R86.reuse, RZ ;  /* 0x00000056db527210 */ /* 0x080fe20007fde0ff */
[----:B------:R-:W-:Y:S01]  /*74e0*/  IMAD.X R191, R13, 0x1, R191, P5 ;  /* 0x000000010dbf7824 */ /* 0x000fe200028e06bf */
[----:B------:R-:W-:Y:S02]  /*74f0*/  IADD3 R84, P5, PT, R214, R86, RZ ;  /* 0x00000056d6547210 */ /* 0x000fe40007fbe0ff */
[----:B------:R-:W-:Y:S01]  /*7500*/  SHF.R.S32.HI R87, RZ, 0x1f, R88 ;  /* 0x0000001fff577819 */ /* 0x000fe20000011458 */
[--C-:B------:R-:W-:Y:S01]  /*7510*/  IMAD.X R81, R12, 0x1, R83.reuse, P6 ;  /* 0x000000010c517824 */ /* 0x100fe200030e0653 */
[-C--:B------:R-:W-:Y:S01]  /*7520*/  IADD3 R86, P6, PT, R219, R88.reuse, RZ ;  /* 0x00000058db567210 */ /* 0x080fe20007fde0ff */
[----:B------:R-:W-:Y:S01]  /*7530*/  IMAD.X R83, R13, 0x1, R83, P5 ;  /* 0x000000010d537824 */ /* 0x000fe200028e0653 */
[----:B------:R-:W-:-:S03]  /*7540*/  IADD3 R88, P5, PT, R214, R88, RZ ;  /* 0x00000058d6587210 */ /* 0x000fc60007fbe0ff */
[--C-:B------:R-:W-:Y:S02]  /*7550*/  IMAD.X R85, R12, 0x1, R87.reuse, P6 ;  /* 0x000000010c557824 */ /* 0x100fe400030e0657 */
[----:B------:R-:W-:Y:S01]  /*7560*/  IMAD.X R87, R13, 0x1, R87, P5 ;  /* 0x000000010d577824 */ /* 0x000fe200028e0657 */
[----:B--2---:R-:W-:Y:S02]  /*7570*/  SHF.R.S32.HI R91, RZ, 0x1f, R89 ;  /* 0x0000001fff5b7819 */ /* 0x004fe40000011459 */
[CC--:B------:R-:W-:Y:S02]  /*7580*/  IADD3 R90, P6, PT, R219.reuse, R89.reuse, RZ ;  /* 0x00000059db5a7210 */ /* 0x0c0fe40007fde0ff */
[----:B------:R-:W-:Y:S02]  /*7590*/  IADD3 R92, P5, PT, R214, R89, RZ ;  /* 0x00000059d65c7210 */ /* 0x000fe40007fbe0ff */
[----:B------:R-:W-:Y:S01]  /*75a0*/  SHF.R.S32.HI R95, RZ, 0x1f, R93 ;  /* 0x0000001fff5f7819 */ /* 0x000fe2000001145d */
[--C-:B------:R-:W-:Y:S01]  /*75b0*/  IMAD.X R89, R12, 0x1, R91.reuse, P6 ;  /* 0x000000010c597824 */ /* 0x100fe200030e065b */
[-C--:B------:R-:W-:Y:S01]  /*75c0*/  IADD3 R94, P6, PT, R219, R93.reuse, RZ ;  /* 0x0000005ddb5e7210 */ /* 0x080fe20007fde0ff */
[----:B------:R-:W-:Y:S01]  /*75d0*/  IMAD.X R91, R13, 0x1, R91, P5 ;  /* 0x000000010d5b7824 */ /* 0x000fe200028e065b */
[----:B------:R-:W-:-:S02]  /*75e0*/  IADD3 R96, P5, PT, R214, R93, RZ ;  /* 0x0000005dd6607210 */ /* 0x000fc40007fbe0ff */
[----:B------:R-:W-:Y:S01]  /*75f0*/  SHF.R.S32.HI R99, RZ, 0x1f, R144 ;  /* 0x0000001fff637819 */ /* 0x000fe20000011490 */
[--C-:B------:R-:W-:Y:S01]  /*7600*/  IMAD.X R93, R12, 0x1, R95.reuse, P6 ;  /* 0x000000010c5d7824 */ /* 0x100fe200030e065f */
[-C--:B------:R-:W-:Y:S01]  /*7610*/  IADD3 R98, P6, PT, R219, R144.reuse, RZ ;  /* 0x00000090db627210 */ /* 0x080fe20007fde0ff */
[C---:B------:R-:W-:Y:S01]  /*7620*/  IMAD.X R95, R13.reuse, 0x1, R95, P5 ;  /* 0x000000010d5f7824 */ /* 0x040fe200028e065f */
[----:B------:R-:W-:Y:S02]  /*7630*/  IADD3 R100, P5, PT, R214, R144, RZ ;  /* 0x00000090d6647210 */ /* 0x000fe40007fbe0ff */
[----:B------:R-:W2:Y:S01]  /*7640*/  LDL.LU R144, [R1+0xd8] ;  /* 0x0000d80001907983 */ /* 0x000ea20000300800 */
[----:B------:R-:W-:Y:S01]  /*7650*/  IMAD.X R97, R12, 0x1, R99, P6 ;  /* 0x000000010c617824 */ /* 0x000fe200030e0663 */
[----:B------:R-:W-:Y:S01]  /*7660*/  SHF.R.S32.HI R103, RZ, 0x1f, R143 ;  /* 0x0000001fff677819 */ /* 0x000fe2000001148f */
[----:B------:R-:W-:Y:S01]  /*7670*/  IMAD.X R99, R13, 0x1, R99, P5 ;  /* 0x000000010d637824 */ /* 0x000fe200028e0663 */
[----:B------:R-:W-:-:S02]  /*7680*/  IADD3 R102, P6, PT, R219, R143, RZ ;  /* 0x0000008fdb667210 */ /* 0x000fc40007fde0ff */
[----:B------:R-:W-:Y:S02]  /*7690*/  IADD3 R104, P5, PT, R214, R143, RZ ;  /* 0x0000008fd6687210 */ /* 0x000fe40007fbe0ff */
[----:B------:R-:W3:Y:S01]  /*76a0*/  LDL.LU R143, [R1+0xdc] ;  /* 0x0000dc00018f7983 */ /* 0x000ee20000300800 */
[--C-:B------:R-:W-:Y:S01]  /*76b0*/  IMAD.X R101, R12, 0x1, R103.reuse, P6 ;  /* 0x000000010c657824 */ /* 0x100fe200030e0667 */
[----:B------:R-:W-:Y:S01]  /*76c0*/  SHF.R.S32.HI R107, RZ, 0x1f, R142 ;  /* 0x0000001fff6b7819 */ /* 0x000fe2000001148e */
[----:B------:R-:W-:Y:S01]  /*76d0*/  IMAD.X R103, R13, 0x1, R103, P5 ;  /* 0x000000010d677824 */ /* 0x000fe200028e0667 */
[-C--:B------:R-:W-:Y:S02]  /*76e0*/  IADD3 R106, P6, PT, R219, R142.reuse, RZ ;  /* 0x0000008edb6a7210 */ /* 0x080fe40007fde0ff */
[----:B------:R-:W-:Y:S02]  /*76f0*/  IADD3 R108, P5, PT, R214, R142, RZ ;  /* 0x0000008ed66c7210 */ /* 0x000fe40007fbe0ff */
[----:B------:R-:W4:Y:S01]  /*7700*/  LDL.LU R142, [R1+0xe0] ;  /* 0x0000e000018e7983 */ /* 0x000f220000300800 */
[--C-:B------:R-:W-:Y:S01]  /*7710*/  IMAD.X R105, R12, 0x1, R107.reuse, P6 ;  /* 0x000000010c697824 */ /* 0x100fe200030e066b */
[----:B------:R-:W-:Y:S01]  /*7720*/  SHF.R.S32.HI R111, RZ, 0x1f, R140 ;  /* 0x0000001fff6f7819 */ /* 0x000fe2000001148c */
[----:B------:R-:W-:Y:S01]  /*7730*/  IMAD.X R107, R13, 0x1, R107, P5 ;  /* 0x000000010d6b7824 */ /* 0x000fe200028e066b */
[----:B------:R-:W-:-:S02]  /*7740*/  IADD3 R110, P6, PT, R219, R140, RZ ;  /* 0x0000008cdb6e7210 */ /* 0x000fc40007fde0ff */
[----:B------:R-:W-:Y:S02]  /*7750*/  IADD3 R116, P5, PT, R214, R140, RZ ;  /* 0x0000008cd6747210 */ /* 0x000fe40007fbe0ff */
[----:B------:R-:W5:Y:S01]  /*7760*/  LDL.LU R140, [R1+0xe4] ;  /* 0x0000e400018c7983 */ /* 0x000f620000300800 */
[----:B------:R-:W-:Y:S01]  /*7770*/  IMAD.X R109, R12, 0x1, R111, P6 ;  /* 0x000000010c6d7824 */ /* 0x000fe200030e066f */
[----:B------:R-:W-:Y:S01]  /*7780*/  SHF.R.S32.HI R119, RZ, 0x1f, R141 ;  /* 0x0000001fff777819 */ /* 0x000fe2000001148d */
[----:B------:R-:W-:Y:S01]  /*7790*/  IMAD.X R111, R13, 0x1, R111, P5 ;  /* 0x000000010d6f7824 */ /* 0x000fe200028e066f */
[-C--:B------:R-:W-:Y:S02]  /*77a0*/  IADD3 R118, P6, PT, R219, R141.reuse, RZ ;  /* 0x0000008ddb767210 */ /* 0x080fe40007fde0ff */
[----:B------:R-:W-:Y:S02]  /*77b0*/  IADD3 R120, P5, PT, R214, R141, RZ ;  /* 0x0000008dd6787210 */ /* 0x000fe40007fbe0ff */
[----:B------:R-:W5:Y:S01]  /*77c0*/  LDL.LU R141, [R1+0xe8] ;  /* 0x0000e800018d7983 */ /* 0x000f620000300800 */
[----:B------:R-:W-:Y:S01]  /*77d0*/  IMAD.X R117, R12, 0x1, R119, P6 ;  /* 0x000000010c757824 */ /* 0x000fe200030e0677 */
[----:B------:R-:W-:Y:S01]  /*77e0*/  SHF.R.S32.HI R123, RZ, 0x1f, R145 ;  /* 0x0000001fff7b7819 */ /* 0x000fe20000011491 */
[----:B------:R-:W-:Y:S01]  /*77f0*/  IMAD.X R119, R13, 0x1, R119, P5 ;  /* 0x000000010d777824 */ /* 0x000fe200028e0677 */
[----:B------:R-:W-:-:S02]  /*7800*/  IADD3 R122, P6, PT, R219, R145, RZ ;  /* 0x00000091db7a7210 */ /* 0x000fc40007fde0ff */
[----:B------:R-:W-:Y:S02]  /*7810*/  IADD3 R124, P5, PT, R214, R145, RZ ;  /* 0x00000091d67c7210 */ /* 0x000fe40007fbe0ff */
        /* <DEDUP_REMOVED lines=10> */
[----:B------:R-:W-:-:S02]  /*78c0*/  IMAD.X R121, R12, 0x1, R123, P6 ;  /* 0x000000010c797824 */ /* 0x000fc400030e067b */
[----:B------:R-:W-:Y:S01]  /*78d0*/  IMAD.X R123, R13, 0x1, R123, P5 ;  /* 0x000000010d7b7824 */ /* 0x000fe200028e067b */
[----:B------:R-:W-:Y:S02]  /*78e0*/  SHF.R.S32.HI R6, RZ, 0x1f, R113 ;  /* 0x0000001fff067819 */ /* 0x000fe40000011471 */
[----:B------:R-:W-:Y:S02]  /*78f0*/  SHF.R.S32.HI R187, RZ, 0x1f, R76 ;  /* 0x0000001fffbb7819 */ /* 0x000fe4000001144c */
[----:B------:R-:W-:Y:S02]  /*7900*/  LEA.HI R6, R6, R113, RZ, 0x5 ;  /* 0x0000007106067211 */ /* 0x000fe400078f28ff */
[-C--:B------:R-:W-:Y:S02]  /*7910*/  IADD3 R186, P4, PT, R219, R76.reuse, RZ ;  /* 0x0000004cdbba7210 */ /* 0x080fe40007f9e0ff */
[----:B------:R-:W-:Y:S02]  /*7920*/  IADD3 R188, P2, PT, R214, R76, RZ ;  /* 0x0000004cd6bc7210 */ /* 0x000fe40007f5e0ff */
[----:B------:R-:W-:Y:S01]  /*7930*/  SHF.R.S32.HI R6, RZ, 0x5, R6 ;  /* 0x00000005ff067819 */ /* 0x000fe20000011406 */
[----:B------:R-:W-:-:S02]  /*7940*/  IMAD.X R185, R12, 0x1, R187, P4 ;  /* 0x000000010cb97824 */ /* 0x000fc400020e06bb */
[----:B-1----:R-:W-:Y:S01]  /*7950*/  IMAD.WIDE.U32 R4, R77, 0xc, R4 ;  /* 0x0000000c4d047825 */ /* 0x002fe200078e0004 */
[----:B------:R-:W-:-:S03]  /*7960*/  VIMNMX R242, PT, PT, R6, 0x2, !PT ;  /* 0x0000000206f27848 */ /* 0x000fc60007fe0100 */
[----:B------:R-:W-:Y:S02]  /*7970*/  IMAD.X R187, R13, 0x1, R187, P2 ;  /* 0x000000010dbb7824 */ /* 0x000fe400010e06bb */
[----:B------:R-:W-:-:S04]  /*7980*/  IMAD.WIDE.U32 R78, R217, 0xc, R78 ;  /* 0x0000000cd94e7825 */ /* 0x000fc800078e004e */
[----:B------:R-:W-:Y:S02]  /*7990*/  IMAD R77, R48, 0xc, RZ ;  /* 0x0000000c304d7824 */ /* 0x000fe400078e02ff */
[----:B------:R-:W-:Y:S01]  /*79a0*/  IMAD R15, R80, 0xc, RZ ;  /* 0x0000000c500f7824 */ /* 0x000fe200078e02ff */
[----:B------:R-:W-:Y:S01]  /*79b0*/  SHF.L.U64.HI R75, R219, 0x2, R12 ;  /* 0x00000002db4b7819 */ /* 0x000fe2000001020c */
[----:B------:R-:W-:Y:S01]  /*79c0*/  IMAD.MOV.U32 R189, RZ, RZ, R4 ;  /* 0x000000ffffbd7224 */ /* 0x000fe200078e0004 */
[----:B------:R-:W-:Y:S01]  /*79d0*/  SHF.L.U64.HI R76, R214, 0x2, R13 ;  /* 0x00000002d64c7819 */ /* 0x000fe2000001020d */
[----:B------:R-:W-:Y:S01]  /*79e0*/  IMAD.IADD R77, R79, 0x1, R77 ;  /* 0x000000014f4d7824 */ /* 0x000fe200078e024d */
[----:B------:R-:W-:Y:S01]  /*79f0*/  SHF.L.U64.HI R241, R240, 0x2, R241 ;  /* 0x00000002f0f17819 */ /* 0x000fe200000102f1 */
[----:B------:R-:W-:Y:S01]  /*7a00*/  IMAD.IADD R80, R5, 0x1, R15 ;  /* 0x0000000105507824 */ /* 0x000fe200078e020f */
[----:B------:R-:W-:Y:S01]  /*7a10*/  SHF.L.U64.HI R239, R238, 0x2, R239 ;  /* 0x00000002eeef7819 */ /* 0x000fe200000102ef */
[----:B------:R-:W-:Y:S01]  /*7a20*/  IMAD.MOV.U32 R4, RZ, RZ, RZ ;  /* 0x000000ffff047224 */ /* 0x000fe200078e00ff */
[----:B------:R-:W-:Y:S01]  /*7a30*/  SHF.L.U64.HI R237, R236, 0x2, R237 ;  /* 0x00000002eced7819 */ /* 0x000fe200000102ed */
[----:B------:R-:W-:Y:S01]  /*7a40*/  IMAD.SHL.U32 R240, R240, 0x4, RZ ;  /* 0x00000004f0f07824 */ /* 0x000fe200078e00ff */
        /* <DEDUP_REMOVED lines=88> */
[----:B------:R-:W-:-:S02]  /*7fd0*/  SHF.L.U32 R208, R208, 0x2, RZ ;  /* 0x00000002d0d07819 */ /* 0x000fc400000006ff */
[----:B--2---:R-:W-:Y:S02]  /*7fe0*/  SHF.R.S32.HI R127, RZ, 0x1f, R144 ;  /* 0x0000001fff7f7819 */ /* 0x004fe40000011490 */
[-C--:B------:R-:W-:Y:S02]  /*7ff0*/  IADD3 R126, P6, PT, R219, R144.reuse, RZ ;  /* 0x00000090db7e7210 */ /* 0x080fe40007fde0ff */
[----:B------:R-:W-:-:S03]  /*8000*/  IADD3 R128, P5, PT, R214, R144, RZ ;  /* 0x00000090d6807210 */ /* 0x000fc60007fbe0ff */
[----:B------:R-:W-:Y:S01]  /*8010*/  IMAD.X R125, R12, 0x1, R127, P6 ;  /* 0x000000010c7d7824 */ /* 0x000fe200030e067f */
[----:B---3--:R-:W-:Y:S01]  /*8020*/  SHF.R.S32.HI R131, RZ, 0x1f, R143 ;  /* 0x0000001fff837819 */ /* 0x008fe2000001148f */
[----:B------:R-:W-:Y:S01]  /*8030*/  IMAD.X R127, R13, 0x1, R127, P5 ;  /* 0x000000010d7f7824 */ /* 0x000fe200028e067f */
[-C--:B------:R-:W-:Y:S02]  /*8040*/  IADD3 R130, P6, PT, R219, R143.reuse, RZ ;  /* 0x0000008fdb827210 */ /* 0x080fe40007fde0ff */
[----:B------:R-:W-:-:S03]  /*8050*/  IADD3 R132, P5, PT, R214, R143, RZ ;  /* 0x0000008fd6847210 */ /* 0x000fc60007fbe0ff */
[--C-:B------:R-:W-:Y:S01]  /*8060*/  IMAD.X R129, R12, 0x1, R131.reuse, P6 ;  /* 0x000000010c817824 */ /* 0x100fe200030e0683 */
[----:B----4-:R-:W-:Y:S01]  /*8070*/  SHF.R.S32.HI R135, RZ, 0x1f, R142 ;  /* 0x0000001fff877819 */ /* 0x010fe2000001148e */
[----:B------:R-:W-:Y:S01]  /*8080*/  IMAD.X R131, R13, 0x1, R131, P5 ;  /* 0x000000010d837824 */ /* 0x000fe200028e0683 */
[-C--:B------:R-:W-:Y:S02]  /*8090*/  IADD3 R134, P6, PT, R219, R142.reuse, RZ ;  /* 0x0000008edb867210 */ /* 0x080fe40007fde0ff */
[----:B------:R-:W-:-:S03]  /*80a0*/  IADD3 R136, P5, PT, R214, R142, RZ ;  /* 0x0000008ed6887210 */ /* 0x000fc60007fbe0ff */
[--C-:B------:R-:W-:Y:S01]  /*80b0*/  IMAD.X R133, R12, 0x1, R135.reuse, P6 ;  /* 0x000000010c857824 */ /* 0x100fe200030e0687 */
[----:B-----5:R-:W-:Y:S01]  /*80c0*/  SHF.R.S32.HI R139, RZ, 0x1f, R140 ;  /* 0x0000001fff8b7819 */ /* 0x020fe2000001148c */
[----:B------:R-:W-:Y:S01]  /*80d0*/  IMAD.X R135, R13, 0x1, R135, P5 ;  /* 0x000000010d877824 */ /* 0x000fe200028e0687 */
[-C--:B------:R-:W-:Y:S02]  /*80e0*/  IADD3 R138, P6, PT, R219, R140.reuse, RZ ;  /* 0x0000008cdb8a7210 */ /* 0x080fe40007fde0ff */
[----:B------:R-:W-:-:S03]  /*80f0*/  IADD3 R140, P5, PT, R214, R140, RZ ;  /* 0x0000008cd68c7210 */ /* 0x000fc60007fbe0ff */
[----:B------:R-:W-:Y:S01]  /*8100*/  IMAD.X R137, R12, 0x1, R139, P6 ;  /* 0x000000010c897824 */ /* 0x000fe200030e068b */
[----:B------:R-:W-:Y:S02]  /*8110*/  SHF.R.S32.HI R143, RZ, 0x1f, R141 ;  /* 0x0000001fff8f7819 */ /* 0x000fe4000001148d */
[----:B------:R-:W-:Y:S02]  /*8120*/  IADD3 R142, P6, PT, R219, R141, RZ ;  /* 0x0000008ddb8e7210 */ /* 0x000fe40007fde0ff */
[----:B------:R-:W-:Y:S02]  /*8130*/  IADD3.X R139, PT, PT, R13, R139, RZ, P5, !PT ;  /* 0x0000008b0d8b7210 */ /* 0x000fe40002ffe4ff */
[----:B------:R-:W-:Y:S01]  /*8140*/  IADD3 R144, P5, PT, R214, R141, RZ ;  /* 0x0000008dd6907210 */ /* 0x000fe20007fbe0ff */
[----:B------:R-:W-:Y:S01]  /*8150*/  IMAD.X R141, R12, 0x1, R143, P6 ;  /* 0x000000010c8d7824 */ /* 0x000fe200030e068f */
[----:B------:R-:W-:Y:S02]  /*8160*/  SHF.R.S32.HI R147, RZ, 0x1f, R145 ;  /* 0x0000001fff937819 */ /* 0x000fe40000011491 */
        /* <DEDUP_REMOVED lines=47> */
[----:B------:R-:W-:-:S03]  /*8460*/  IADD3 R184, P5, PT, R214, R112, RZ ;  /* 0x00000070d6b87210 */ /* 0x000fc60007fbe0ff */
[--C-:B------:R-:W-:Y:S02]  /*8470*/  IMAD.X R181, R12, 0x1, R183.reuse, P6 ;  /* 0x000000010cb57824 */ /* 0x100fe400030e06b7 */
[----:B------:R-:W-:Y:S01]  /*8480*/  IMAD.X R183, R13, 0x1, R183, P5 ;  /* 0x000000010db77824 */ /* 0x000fe200028e06b7 */
        /* <DEDUP_REMOVED lines=32> */
[C---:B------:R-:W-:Y:S01]  /*8690*/  SHF.L.U64.HI R157, R158.reuse, 0x2, R157 ;  /* 0x000000029e9d7819 */ /* 0x040fe2000001029d */
        /* <DEDUP_REMOVED lines=27> */
[----:B------:R-:W-:Y:S01]  /*8850*/  SHF.L.U64.HI R219, R8, 0x2, R9 ;  /* 0x0000000208db7819 */ /* 0x000fe20000010209 */
[----:B------:R-:W-:Y:S01]  /*8860*/  IMAD.SHL.U32 R188, R188, 0x4, RZ ;  /* 0x00000004bcbc7824 */ /* 0x000fe200078e00ff */
[----:B------:R-:W-:Y:S01]  /*8870*/  SHF.L.U32 R156, R156, 0x2, RZ ;  /* 0x000000029c9c7819 */ /* 0x000fe200000006ff */
[----:B------:R-:W-:-:S02]  /*8880*/  VIADD R79, R6, 0xfffffffd ;  /* 0xfffffffd064f7836 */ /* 0x000fc40000000000 */
[----:B------:R-:W-:Y:S01]  /*8890*/  VIADD R242, R242, 0xffffffff ;  /* 0xfffffffff2f27836 */ /* 0x000fe20000000000 */
[----:B------:R-:W-:Y:S01]  /*88a0*/  UMOV UR13, 0x1 ;  /* 0x00000001000d7882 */ /* 0x000fe20000000000 */
[----:B------:R-:W-:Y:S01]  /*88b0*/  UMOV UR14, 0x2 ;  /* 0x00000002000e7882 */ /* 0x000fe20000000000 */
[----:B------:R-:W-:Y:S01]  /*88c0*/  UMOV UR6, URZ ;  /* 0x000000ff00067c82 */ /* 0x000fe20008000000 */
[----:B------:R-:W-:Y:S01]  /*88d0*/  UMOV UR7, URZ ;  /* 0x000000ff00077c82 */ /* 0x000fe20008000000 */
[----:B------:R-:W-:Y:S01]  /*88e0*/  UMOV UR8, URZ ;  /* 0x000000ff00087c82 */ /* 0x000fe20008000000 */
[----:B------:R-:W-:-:S05]  /*88f0*/  UMOV UR5, URZ ;  /* 0x000000ff00057c82 */ /* 0x000fca0008000000 */
.L_x_11:
[----:B------:R-:W-:Y:S01]  /*8900*/  IMAD.U32 R4, R4, -0x80000000, RZ ;  /* 0x8000000004047824 */ /* 0x000fe200078e00ff */
[----:B------:R-:W-:-:S03]  /*8910*/  UIADD3 UR7, UPT, UPT, UR7, 0x1, URZ ;  /* 0x0000000107077890 */ /* 0x000fc6000fffe0ff */
[----:B------:R-:W1:Y:S01]  /*8920*/  SYNCS.PHASECHK.TRANS64.TRYWAIT P2, [UR12], R4 ;  /* 0x00000004ff0075a7 */ /* 0x000e62000804110c */
[----:B------:R-:W-:-:S04]  /*8930*/  UISETP.GT.AND UP1, UPT, UR7, 0x1, UPT ;  /* 0x000000010700788c */ /* 0x000fc8000bf24270 */
[----:B------:R-:W-:-:S04]  /*8940*/  USEL UR7, UR7, URZ, !UP1 ;  /* 0x000000ff07077287 */ /* 0x000fc8000c800000 */
[----:B------:R-:W-:Y:S01]  /*8950*/  ULEA UR44, UR7, UR10, 0xf ;  /* 0x0000000a072c7291 */ /* 0x000fe2000f8e78ff */
[----:B-12---:R-:W-:Y:S11]  /*8960*/  @!P2 BRA `(.L_x_9) ;  /* 0x0000004800a8a947 */ /* 0x006ff60003800000 */
.L_x_17:
[----:B------:R-:W-:-:S04]  /*8970*/  DEPBAR.LE SB0, 0x2 ;  /* 0x000080800000791a */ /* 0x000fc80000000000 */
[----:B------:R-:W-:Y:S01]  /*8980*/  BAR.SYNC.DEFER_BLOCKING 0x0 ;  /* 0x0000000000007b1d */ /* 0x000fe20000010000 */
[----:B------:R-:W-:Y:S02]  /*8990*/  UIADD3 UR6, UPT, UPT, UR6, 0x1, URZ ;  /* 0x0000000106067890 */ /* 0x000fe4000fffe0ff */
[----:B------:R-:W-:Y:S02]  /*89a0*/  ULEA UR12, UR13, UR10, 0x3 ;  /* 0x0000000a0d0c7291 */ /* 0x000fe4000f8e18ff */
[----:B------:R-:W-:Y:S02]  /*89b0*/  UISETP.GT.AND UP1, UPT, UR6, 0x2, UPT ;  /* 0x000000020600788c */ /* 0x000fe4000bf24270 */
[----:B------:R-:W-:Y:S02]  /*89c0*/  UIADD3 UR12, UPT, UPT, UR12, 0x16000, URZ ;  /* 0x000160000c0c7890 */ /* 0x000fe4000fffe0ff */
[----:B------:R-:W-:Y:S01]  /*89d0*/  USEL UR6, UR6, URZ, !UP1 ;  /* 0x000000ff06067287 */ /* 0x000fe2000c800000 */
[----:B------:R-:W-:Y:S01]  /*89e0*/  UMOV UR4, UR8 ;  /* 0x0000000800047c82 */ /* 0x000fe20008000000 */
[----:B------:R-:W1:Y:S04]  /*89f0*/  LDSM.16.M88.4 R36, [R68+UR44] ;  /* 0x0000002c4424783b */ /* 0x000e680008000200 */
[----:B------:R-:W2:Y:S04]  /*8a00*/  LDSM.16.M88.4 R8, [R68+UR44+0x800] ;  /* 0x0008002c4408783b */ /* 0x000ea80008000200 */
[----:B------:R-:W3:Y:S04]  /*8a10*/  LDSM.16.M88.4 R40, [R68+UR44+0x1000] ;  /* 0x0010002c4428783b */ /* 0x000ee80008000200 */
[----:B------:R-:W4:Y:S04]  /*8a20*/  LDSM.16.M88.4 R12, [R68+UR44+0x1800] ;  /* 0x0018002c440c783b */ /* 0x000f280008000200 */
[----:B------:R-:W5:Y:S04]  /*8a30*/  LDSM.16.M88.4 R32, [R68+UR44+0x2000] ;  /* 0x0020002c4420783b */ /* 0x000f680008000200 */
[----:B------:R-:W5:Y:S04]  /*8a40*/  LDSM.16.M88.4 R16, [R68+UR44+0x2800] ;  /* 0x0028002c4410783b */ /* 0x000f680008000200 */
[----:B------:R-:W5:Y:S04]  /*8a50*/  LDSM.16.M88.4 R48, [R68+UR44+0x3000] ;  /* 0x0030002c4430783b */ /* 0x000f680008000200 */
[----:B------:R-:W5:Y:S04]  /*8a60*/  LDSM.16.M88.4 R20, [R68+UR44+0x3800] ;  /* 0x0038002c4414783b */ /* 0x000f680008000200 */
[----:B------:R-:W5:Y:S04]  /*8a70*/  LDSM.16.M88.4 R52, [R68+UR44+0x4000] ;  /* 0x0040002c4434783b */ /* 0x000f680008000200 */
[----:B------:R-:W5:Y:S01]  /*8a80*/  LDSM.16.M88.4 R24, [R68+UR44+0x4800] ;  /* 0x0048002c4418783b */ /* 0x000f620008000200 */
[----:B-1----:R-:W-:-:S03]  /*8a90*/  IMAD.MOV.U32 R5, RZ, RZ, R38 ;  /* 0x000000ffff057224 */ /* 0x002fc600078e0026 */
[----:B------:R-:W1:Y:S01]  /*8aa0*/  LDSM.16.M88.4 R56, [R68+UR44+0x5000] ;  /* 0x0050002c4438783b */ /* 0x000e620008000200 */
[----:B------:R-:W-:Y:S02]  /*8ab0*/  IMAD.MOV.U32 R4, RZ, RZ, R36 ;  /* 0x000000ffff047224 */ /* 0x000fe400078e0024 */
[----:B--2---:R-:W-:Y:S01]  /*8ac0*/  IMAD.MOV.U32 R38, RZ, RZ, R9 ;  /* 0x000000ffff267224 */ /* 0x004fe200078e0009 */
[----:B------:R-:W2:Y:S01]  /*8ad0*/  LDSM.16.M88.4 R28, [R68+UR44+0x5800] ;  /* 0x0058002c441c783b */ /* 0x000ea20008000200 */
[----:B------:R-:W-:Y:S02]  /*8ae0*/  IMAD.MOV.U32 R7, RZ, RZ, R10 ;  /* 0x000000ffff077224 */ /* 0x000fe400078e000a */
[----:B---3--:R-:W-:Y:S01]  /*8af0*/  IMAD.MOV.U32 R9, RZ, RZ, R42 ;  /* 0x000000ffff097224 */ /* 0x008fe200078e002a */
[----:B------:R-:W3:Y:S01]  /*8b00*/  LDSM.16.M88.4 R60, [R68+UR44+0x6000] ;  /* 0x0060002c443c783b */ /* 0x000ee20008000200 */
[----:B------:R-:W-:Y:S02]  /*8b10*/  IMAD.MOV.U32 R6, RZ, RZ, R8 ;  /* 0x000000ffff067224 */ /* 0x000fe400078e0008 */
[----:B----4-:R-:W-:Y:S01]  /*8b20*/  IMAD.MOV.U32 R10, RZ, RZ, R12 ;  /* 0x000000ffff0a7224 */ /* 0x010fe200078e000c */
[----:B------:R-:W-:Y:S01]  /*8b30*/  LDSM.16.M88.4 R64, [R68+UR44+0x7000] ;  /* 0x0070002c4440783b */ /* 0x000fe20008000200 */
[----:B------:R-:W-:-:S02]  /*8b40*/  IMAD.MOV.U32 R42, RZ, RZ, R13 ;  /* 0x000000ffff2a7224 */ /* 0x000fc400078e000d */
[----:B-----5:R-:W-:Y:S01]  /*8b50*/  IMAD.MOV.U32 R12, RZ, RZ, R32 ;  /* 0x000000ffff0c7224 */ /* 0x020fe200078e0020 */
[----:B------:R-:W-:Y:S01]  /*8b60*/  LDSM.16.M88.4 R112, [R68+UR44+0x7800] ;  /* 0x0078002c4470783b */ /* 0x000fe20008000200 */
[----:B------:R-:W-:Y:S02]  /*8b70*/  IMAD.MOV.U32 R13, RZ, RZ, R34 ;  /* 0x000000ffff0d7224 */ /* 0x000fe400078e0022 */
[----:B------:R-:W-:Y:S02]  /*8b80*/  IMAD.MOV.U32 R44, RZ, RZ, R33 ;  /* 0x000000ffff2c7224 */ /* 0x000fe400078e0021 */
[----:B------:R-:W-:Y:S02]  /*8b90*/  IMAD.MOV.U32 R45, RZ, RZ, R35 ;  /* 0x000000ffff2d7224 */ /* 0x000fe400078e0023 */
[----:B------:R-:W4:Y:S01]  /*8ba0*/  LDSM.16.M88.4 R32, [R68+UR44+0x6800] ;  /* 0x0068002c4420783b */ /* 0x000f220008000200 */
        /* <DEDUP_REMOVED lines=8> */
[----:B------:R-:W-:Y:S01]  /*8c30*/  IMAD.MOV.U32 R14, RZ, RZ, R16 ;  /* 0x000000ffff0e7224 */ /* 0x000fe200078e0010 */
[----:B------:R-:W-:Y:S01]  /*8c40*/  MOV R16, R48 ;  /* 0x0000003000107202 */ /* 0x000fe20000000f00 */
        /* <DEDUP_REMOVED lines=18> */
[----:B-1----:R-:W-:Y:S02]  /*8d70*/  IMAD.MOV.U32 R24, RZ, RZ, R56 ;  /* 0x000000ffff187224 */ /* 0x002fe400078e0038 */
[----:B------:R-:W-:Y:S02]  /*8d80*/  IMAD.MOV.U32 R25, RZ, RZ, R58 ;  /* 0x000000ffff197224 */ /* 0x000fe400078e003a */
[----:B--2---:R-:W-:Y:S02]  /*8d90*/  IMAD.MOV.U32 R26, RZ, RZ, R28 ;  /* 0x000000ffff1a7224 */ /* 0x004fe400078e001c */
[----:B------:R-:W-:Y:S02]  /*8da0*/  IMAD.MOV.U32 R27, RZ, RZ, R30 ;  /* 0x000000ffff1b7224 */ /* 0x000fe400078e001e */
[----:B------:R-:W-:-:S02]  /*8db0*/  IMAD.MOV.U32 R56, RZ, RZ, R57 ;  /* 0x000000ffff387224 */ /* 0x000fc400078e0039 */
[----:B------:R-:W-:Y:S02]  /*8dc0*/  IMAD.MOV.U32 R58, RZ, RZ, R29 ;  /* 0x000000ffff3a7224 */ /* 0x000fe400078e001d */
[----:B---3--:R-:W-:Y:S02]  /*8dd0*/  IMAD.MOV.U32 R28, RZ, RZ, R60 ;  /* 0x000000ffff1c7224 */ /* 0x008fe400078e003c */
[----:B----4-:R-:W-:Y:S02]  /*8de0*/  IMAD.MOV.U32 R30, RZ, RZ, R32 ;  /* 0x000000ffff1e7224 */ /* 0x010fe400078e0020 */
        /* <DEDUP_REMOVED lines=15> */
[----:B------:R-:W-:-:S04]  /*8ee0*/  IMAD.MOV.U32 R67, RZ, RZ, R115 ;  /* 0x000000ffff437224 */ /* 0x000fc800078e0073 */
[----:B------:R1:W-:Y:S01]  /*8ef0*/  STTM.x64 tmem[UR11+0x80], R4 ;  /* 0x00008004000079ed */ /* 0x0003e2000834000b */
[----:B------:R-:W2:Y:S02]  /*8f00*/  FENCE.VIEW.ASYNC.T ;  /* 0x00000000000073c6 */ /* 0x000ea40000000200 */
[----:B--2---:R-:W-:Y:S06]  /*8f10*/  BAR.SYNC.DEFER_BLOCKING 0x0 ;  /* 0x0000000000007b1d */ /* 0x004fec0000010000 */
[----:B------:R-:W-:Y:S05]  /*8f20*/  @P0 BRA `(.L_x_10) ;  /* 0x0000000000d00947 */ /* 0x000fea0003800000 */
[----:B------:R-:W-:Y:S01]  /*8f30*/  ULEA UR9, UR6, UR10, 0xd ;  /* 0x0000000a06097291 */ /* 0x000fe2000f8e68ff */
[----:B------:R-:W-:Y:S01]  /*8f40*/  UMOV UR8, URZ ;  /* 0x000000ff00087c82 */ /* 0x000fe20008000000 */
[----:B------:R-:W-:Y:S02]  /*8f50*/  UIADD3 UR45, UPT, UPT, UR15, 0x88, URZ ;  /* 0x000000880f2d7890 */ /* 0x000fe4000fffe0ff */
[----:B------:R-:W-:Y:S02]  /*8f60*/  UIADD3 UR9, UPT, UPT, UR9, 0x10000, URZ ;  /* 0x0001000009097890 */ /* 0x000fe4000fffe0ff */
[----:B------:R-:W-:Y:S02]  /*8f70*/  UIADD3 UR46, UPT, UPT, UR15, 0x90, URZ ;  /* 0x000000900f2e7890 */ /* 0x000fe4000fffe0ff */
[----:B------:R-:W-:Y:S02]  /*8f80*/  USHF.R.U32.HI UR9, URZ, 0x4, UR9 ;  /* 0x00000004ff097899 */ /* 0x000fe40008011609 */
[----:B------:R-:W-:-:S02]  /*8f90*/  UIADD3 UR47, UPT, UPT, UR15, 0x98, URZ ;  /* 0x000000980f2f7890 */ /* 0x000fc4000fffe0ff */
[----:B------:R-:W-:Y:S02]  /*8fa0*/  USGXT.U32 UR16, UR9, 0xe ;  /* 0x0000000e0910789a */ /* 0x000fe40008000000 */
[----:B------:R-:W-:Y:S02]  /*8fb0*/  UIADD3 UR48, UPT, UPT, UR15, 0x40, URZ ;  /* 0x000000400f307890 */ /* 0x000fe4000fffe0ff */
[----:B------:R-:W-:Y:S02]  /*8fc0*/  UIADD3 UR30, UP1, UPT, UR16, 0x2, URZ ;  /* 0x00000002101e7890 */ /* 0x000fe4000ff3e0ff */
[----:B------:R-:W-:Y:S02]  /*8fd0*/  UIADD3 UR49, UPT, UPT, UR15, 0xa0, URZ ;  /* 0x000000a00f317890 */ /* 0x000fe4000fffe0ff */
[----:B------:R-:W-:Y:S02]  /*8fe0*/  UIADD3.X UR31, UPT, UPT, UR8, 0x40004040, URZ, UP1, !UPT ;  /* 0x40004040081f7890 */ /* 0x000fe40008ffe4ff */
[----:B------:R-:W-:-:S02]  /*8ff0*/  UIADD3 UR40, UP1, UPT, UR30, 0x2, URZ ;  /* 0x000000021e287890 */ /* 0x000fc4000ff3e0ff */
[----:B------:R-:W-:Y:S02]  /*9000*/  UIADD3 UR42, UP2, UPT, UR30, 0x4, URZ ;  /* 0x000000041e2a7890 */ /* 0x000fe4000ff5e0ff */
[----:B------:R-:W-:Y:S02]  /*9010*/  UIADD3.X UR41, UPT, UPT, UR31, URZ, URZ, UP1, !UPT ;  /* 0x000000ff1f297290 */ /* 0x000fe40008ffe4ff */
[----:B------:R-:W-:Y:S02]  /*9020*/  UIADD3.X UR43, UPT, UPT, UR31, URZ, URZ, UP2, !UPT ;  /* 0x000000ff1f2b7290 */ /* 0x000fe400097fe4ff */
[----:B------:R-:W-:Y:S02]  /*9030*/  UIADD3 UR50, UPT, UPT, UR15, 0x40, URZ ;  /* 0x000000400f327890 */ /* 0x000fe4000fffe0ff */
[----:B------:R-:W-:Y:S02]  /*9040*/  UIADD3 UR51, UPT, UPT, UR15, 0xa8, URZ ;  /* 0x000000a80f337890 */ /* 0x000fe4000fffe0ff */
[----:B------:R-:W-:-:S02]  /*9050*/  UIADD3 UR52, UPT, UPT, UR15, 0x40, URZ ;  /* 0x000000400f347890 */ /* 0x000fc4000fffe0ff */
        /* <DEDUP_REMOVED lines=24> */
[----:B------:R2:W-:Y:S01]  /*91e0*/  UTCHMMA tmem[UR49], gdesc[UR16], tmem[UR48], tmem[UR34], idesc[UR35], UPT ;  /* 0x00ff2210310079ea */ /* 0x0005e2000b800030 */
        /* <DEDUP_REMOVED lines=8> */
.L_x_10:
[----:B-1----:R-:W3:Y:S04]  /*9270*/  LDL R5, [R1+0x5c] ;  /* 0x00005c0001057983 */ /* 0x002ee80000100800 */
[----:B------:R-:W4:Y:S01]  /*9280*/  LDL R4, [R1+0x58] ;  /* 0x0000580001047983 */ /* 0x000f220000100800 */
[----:B------:R-:W-:Y:S01]  /*9290*/  R2UR UR9, R79 ;  /* 0x000000004f0972ca */ /* 0x000fe200000e0000 */
[----:B------:R-:W-:Y:S01]  /*92a0*/  UISETP.GT.AND UP1, UPT, UR21, URZ, UPT ;  /* 0x000000ff1500728c */ /* 0x000fe2000bf24270 */
[----:B------:R-:W-:Y:S01]  /*92b0*/  IADD3 R10, P6, PT, R78, R188, RZ ;  /* 0x000000bc4e0a7210 */ /* 0x000fe20007fde0ff */
[----:B------:R-:W-:Y:S01]  /*92c0*/  UISETP.GT.AND UP2, UPT, UR21, 0x1, UPT ;  /* 0x000000011500788c */ /* 0x000fe2000bf44270 */
[----:B------:R-:W-:Y:S01]  /*92d0*/  LOP3.LUT R12, R69, 0x40, RZ, 0x3c, !PT ;  /* 0x00000040450c7812 */ /* 0x000fe200078e3cff */
[----:B--2---:R-:W-:-:S02]  /*92e0*/  USEL UR8, URZ, 0x4, !UP1 ;  /* 0x00000004ff087887 */ /* 0x004fc4000c800000 */
[----:B------:R-:W-:Y:S01]  /*92f0*/  IMAD.X R11, R77, 0x1, R187, P6 ;  /* 0x000000014d0b7824 */ /* 0x000fe200030e06bb */
[----:B------:R-:W-:Y:S02]  /*9300*/  UISETP.GT.AND UP3, UPT, UR21, 0x5, UPT ;  /* 0x000000051500788c */ /* 0x000fe4000bf64270 */
[----:B------:R-:W-:Y:S02]  /*9310*/  UIADD3 UR14, UPT, UPT, UR14, 0x1, URZ ;  /* 0x000000010e0e7890 */ /* 0x000fe4000fffe0ff */
[----:B------:R-:W-:Y:S02]  /*9320*/  UIADD3 UR13, UPT, UPT, UR13, 0x1, URZ ;  /* 0x000000010d0d7890 */ /* 0x000fe4000fffe0ff */
[----:B------:R-:W-:Y:S02]  /*9330*/  UISETP.GE.AND UP1, UPT, UR5, UR9, UPT ;  /* 0x000000090500728c */ /* 0x000fe4000bf26270 */
[----:B------:R-:W-:Y:S02]  /*9340*/  USEL UR9, URZ, 0x4, !UP2 ;  /* 0x00000004ff097887 */ /* 0x000fe4000d000000 */
[----:B------:R-:W-:-:S02]  /*9350*/  USEL UR8, UR8, URZ, !UP1 ;  /* 0x000000ff08087287 */ /* 0x000fc4000c800000 */
[----:B------:R-:W-:Y:S02]  /*9360*/  UISETP.GT.AND UP2, UPT, UR21, 0x2, UPT ;  /* 0x000000021500788c */ /* 0x000fe4000bf44270 */
[----:B------:R-:W-:Y:S01]  /*9370*/  USEL UR9, UR9, URZ, !UP1 ;  /* 0x000000ff09097287 */ /* 0x000fe2000c800000 */
[----:B------:R-:W-:Y:S01]  /*9380*/  BAR.SYNC.DEFER_BLOCKING 0x0 ;  /* 0x0000000000007b1d */ /* 0x000fe20000010000 */
[----:B------:R-:W-:Y:S01]  /*9390*/  ISETP.NE.U32.AND P4, PT, RZ, UR8, PT ;  /* 0x00000008ff007c0c */ /* 0x000fe2000bf85070 */
[----:B------:R-:W-:Y:S02]  /*93a0*/  USEL UR8, URZ, 0x4, !UP2 ;  /* 0x00000004ff087887 */ /* 0x000fe4000d000000 */
[----:B------:R-:W-:Y:S02]  /*93b0*/  UISETP.GT.AND UP2, UPT, UR21, 0x3, UPT ;  /* 0x000000031500788c */ /* 0x000fe4000bf44270 */
[----:B------:R-:W-:Y:S02]  /*93c0*/  USEL UR8, UR8, URZ, !UP1 ;  /* 0x000000ff08087287 */ /* 0x000fe4000c800000 */
[----:B------:R-:W-:Y:S01]  /*93d0*/  UIADD3 UR5, UPT, UPT, UR5, 0x1, URZ ;  /* 0x0000000105057890 */ /* 0x000fe2000fffe0ff */
[----:B---3--:R-:W-:-:S02]  /*93e0*/  IADD3 R8, P2, PT, R78, R5, RZ ;  /* 0x000000054e087210 */ /* 0x008fc40007f5e0ff */
[----:B------:R-:W1:Y:S01]  /*93f0*/  S2R R5, SR_TID.X ;  /* 0x0000000000057919 */ /* 0x000e620000002100 */
[----:B----4-:R-:W-:Y:S02]  /*9400*/  IADD3 R6, P5, PT, R78, R4, RZ ;  /* 0x000000044e067210 */ /* 0x010fe40007fbe0ff */
[C---:B------:R-:W-:Y:S01]  /*9410*/  IMAD.X R9, R77.reuse, 0x1, R76, P2 ;  /* 0x000000014d097824 */ /* 0x040fe200010e064c */
[----:B------:R-:W-:Y:S01]  /*9420*/  ISETP.NE.U32.AND P2, PT, RZ, UR9, PT ;  /* 0x00000009ff007c0c */ /* 0x000fe2000bf45070 */
[----:B------:R-:W-:Y:S01]  /*9430*/  VIADD R4, R70, UR44 ;  /* 0x0000002c46047c36 */ /* 0x000fe20008000000 */
[----:B------:R-:W-:Y:S01]  /*9440*/  USEL UR9, URZ, 0x4, !UP2 ;  /* 0x00000004ff097887 */ /* 0x000fe2000d000000 */
[----:B------:R-:W-:Y:S01]  /*9450*/  IMAD.X R7, R77, 0x1, R75, P5 ;  /* 0x000000014d077824 */ /* 0x000fe200028e064b */
[----:B------:R-:W-:Y:S02]  /*9460*/  UISETP.GT.AND UP2, UPT, UR21, 0x4, UPT ;  /* 0x000000041500788c */ /* 0x000fe4000bf44270 */
[----:B------:R-:W-:Y:S01]  /*9470*/  @!PT LDS RZ, [RZ] ;  /* 0x00000000fffff984 */ /* 0x000fe20000000800 */
[----:B------:R-:W-:Y:S01]  /*9480*/  @!PT LDS RZ, [RZ] ;  /* 0x00000000fffff984 */ /* 0x000fe20000000800 */
[----:B------:R-:W-:Y:S01]  /*9490*/  @!PT LDS RZ, [RZ] ;  /* 0x00000000fffff984 */ /* 0x000fe20000000800 */
[----:B------:R2:W-:Y:S01]  /*94a0*/  LDGSTS.E [R4], desc[UR18][R8.64], P4 ;  /* 0x0000000008047fae */ /* 0x0005e2000a1a1012 */
[----:B------:R-:W-:-:S03]  /*94b0*/  USEL UR9, UR9, URZ, !UP1 ;  /* 0x000000ff09097287 */ /* 0x000fc6000c800000 */
[----:B------:R3:W-:Y:S01]  /*94c0*/  LDGSTS.E [R4+0x200], desc[UR18][R6.64], P4 ;  /* 0x0020000006047fae */ /* 0x0007e2000a1a1012 */
[----:B------:R-:W-:Y:S01]  /*94d0*/  ISETP.NE.U32.AND P4, PT, RZ, UR8, PT ;  /* 0x00000008ff007c0c */ /* 0x000fe2000bf85070 */
[----:B------:R-:W-:Y:S02]  /*94e0*/  USEL UR8, URZ, 0x4, !UP2 ;  /* 0x00000004ff087887 */ /* 0x000fe4000d000000 */
[----:B------:R4:W-:Y:S01]  /*94f0*/  LDGSTS.E [R4+0x400], desc[UR18][R10.64], P2 ;  /* 0x004000000a047fae */ /* 0x0009e200091a1012 */
[----:B------:R-:W-:Y:S02]  /*9500*/  UISETP.GT.AND UP2, UPT, UR21, 0x6, UPT ;  /* 0x000000061500788c */ /* 0x000fe4000bf44270 */
[----:B------:R-:W-:Y:S01]  /*9510*/  USEL UR8, UR8, URZ, !UP1 ;  /* 0x000000ff08087287 */ /* 0x000fe2000c800000 */
[C---:B--2---:R-:W-:Y:S02]  /*9520*/  IADD3 R8, P5, PT, R78.reuse, R186, RZ ;  /* 0x000000ba4e087210 */ /* 0x044fe40007fbe0ff */
[----:B---3--:R-:W-:-:S02]  /*9530*/  IADD3 R6, P6, PT, R78, R184, RZ ;  /* 0x000000b84e067210 */ /* 0x008fc40007fde0ff */
[C---:B------:R-:W-:Y:S02]  /*9540*/  IADD3.X R9, PT, PT, R77.reuse, R185, RZ, P5, !PT ;  /* 0x000000b94d097210 */ /* 0x040fe40002ffe4ff */
[----:B----4-:R-:W-:Y:S01]  /*9550*/  IADD3 R10, P5, PT, R78, R182, RZ ;  /* 0x000000b64e0a7210 */ /* 0x010fe20007fbe0ff */
[----:B------:R-:W-:Y:S01]  /*9560*/  IMAD.X R7, R77, 0x1, R183, P6 ;  /* 0x000000014d077824 */ /* 0x000fe200030e06b7 */
[----:B-1----:R-:W-:Y:S01]  /*9570*/  LOP3.LUT R5, R5, 0x1f, RZ, 0xc0, !PT ;  /* 0x0000001f05057812 */ /* 0x002fe200078ec0ff */
[----:B------:R1:W-:Y:S01]  /*9580*/  LDGSTS.E [R4+0x600], desc[UR18][R8.64], P2 ;  /* 0x0060000008047fae */ /* 0x0003e200091a1012 */
[----:B------:R-:W-:Y:S01]  /*9590*/  ISETP.NE.U32.AND P2, PT, RZ, UR9, PT ;  /* 0x00000009ff007c0c */ /* 0x000fe2000bf45070 */
[----:B------:R-:W-:Y:S01]  /*95a0*/  IMAD.X R11, R77, 0x1, R181, P5 ;  /* 0x000000014d0b7824 */ /* 0x000fe200028e06b5 */
[----:B------:R-:W-:Y:S01]  /*95b0*/  USEL UR9, URZ, 0x4, !UP3 ;  /* 0x00000004ff097887 */ /* 0x000fe2000d800000 */
[----:B------:R2:W-:Y:S01]  /*95c0*/  LDGSTS.E [R4+0x800], desc[UR18][R6.64], P4 ;  /* 0x0080000006047fae */ /* 0x0005e2000a1a1012 */
[----:B------:R-:W-:-:S02]  /*95d0*/  UISETP.GT.AND UP3, UPT, UR21, 0xc, UPT ;  /* 0x0000000c1500788c */ /* 0x000fc4000bf64270 */
[----:B------:R-:W-:Y:S01]  /*95e0*/  USEL UR9, UR9, URZ, !UP1 ;  /* 0x000000ff09097287 */ /* 0x000fe2000c800000 */
[----:B------:R-:W-:Y:S01]  /*95f0*/  LDGSTS.E [R4+0xa00], desc[UR18][R10.64], P4 ;  /* 0x00a000000a047fae */ /* 0x000fe2000a1a1012 */
[----:B------:R-:W-:Y:S01]  /*9600*/  ISETP.NE.U32.AND P4, PT, RZ, UR8, PT ;  /* 0x00000008ff007c0c */ /* 0x000fe2000bf85070 */
[----:B------:R-:W-:Y:S01]  /*9610*/  USEL UR8, URZ, 0x4, !UP2 ;  /* 0x00000004ff087887 */ /* 0x000fe2000d000000 */
[C---:B-1----:R-:W-:Y:S01]  /*9620*/  IADD3 R8, P6, PT, R78.reuse, R180, RZ ;  /* 0x000000b44e087210 */ /* 0x042fe20007fde0ff */
[----:B------:R-:W-:Y:S02]  /*9630*/  UISETP.GT.AND UP2, UPT, UR21, 0x7, UPT ;  /* 0x000000071500788c */ /* 0x000fe4000bf44270 */
[----:B------:R-:W-:Y:S01]  /*9640*/  USEL UR8, UR8, URZ, !UP1 ;  /* 0x000000ff08087287 */ /* 0x000fe2000c800000 */
[----:B--2---:R-:W-:Y:S01]  /*9650*/  IADD3 R6, P5, PT, R78, R178, RZ ;  /* 0x000000b24e067210 */ /* 0x004fe20007fbe0ff */
[----:B------:R-:W-:-:S04]  /*9660*/  IMAD.X R9, R77, 0x1, R179, P6 ;  /* 0x000000014d097824 */ /* 0x000fc800030e06b3 */
[----:B------:R-:W-:Y:S01]  /*9670*/  IMAD.X R7, R77, 0x1, R177, P5 ;  /* 0x000000014d077824 */ /* 0x000fe200028e06b1 */
[----:B------:R1:W-:Y:S04]  /*9680*/  LDGSTS.E [R4+0xc00], desc[UR18][R8.64], P2 ;  /* 0x00c0000008047fae */ /* 0x0003e800091a1012 */
[----:B------:R2:W-:Y:S01]  /*9690*/  LDGSTS.E [R4+0xe00], desc[UR18][R6.64], P2 ;  /* 0x00e0000006047fae */ /* 0x0005e200091a1012 */
[----:B------:R-:W-:Y:S02]  /*96a0*/  ISETP.NE.U32.AND P2, PT, RZ, UR9, PT ;  /* 0x00000009ff007c0c */ /* 0x000fe4000bf45070 */
[C---:B-1----:R-:W-:Y:S02]  /*96b0*/  IADD3 R8, P6, PT, R78.reuse, R176, RZ ;  /* 0x000000b04e087210 */ /* 0x042fe40007fde0ff */
[----:B--2---:R-:W-:-:S03]  /*96c0*/  IADD3 R6, P5, PT, R78, R174, RZ ;  /* 0x000000ae4e067210 */ /* 0x004fc60007fbe0ff */
[C---:B------:R-:W-:Y:S01]  /*96d0*/  IMAD.X R9, R77.reuse, 0x1, R175, P6 ;  /* 0x000000014d097824 */ /* 0x040fe200030e06af */
[----:B------:R-:W-:Y:S01]  /*96e0*/  IADD3 R10, P6, PT, R78, R172, RZ ;  /* 0x000000ac4e0a7210 */ /* 0x000fe20007fde0ff */
[----:B------:R-:W-:-:S03]  /*96f0*/  IMAD.X R7, R77, 0x1, R173, P5 ;  /* 0x000000014d077824 */ /* 0x000fc600028e06ad */
[----:B------:R-:W-:Y:S01]  /*9700*/  LDGSTS.E [R4+0x1000], desc[UR18][R8.64], P4 ;  /* 0x0100000008047fae */ /* 0x000fe2000a1a1012 */
[----:B------:R-:W-:-:S03]  /*9710*/  IMAD.X R11, R77, 0x1, R171, P6 ;  /* 0x000000014d0b7824 */ /* 0x000fc600030e06ab */
[----:B------:R1:W-:Y:S01]  /*9720*/  LDGSTS.E [R4+0x1200], desc[UR18][R6.64], P4 ;  /* 0x0120000006047fae */ /* 0x0003e2000a1a1012 */
[----:B------:R-:W-:Y:S01]  /*9730*/  ISETP.NE.U32.AND P4, PT, RZ, UR8, PT ;  /* 0x00000008ff007c0c */ /* 0x000fe2000bf85070 */
[----:B------:R-:W-:Y:S02]  /*9740*/  USEL UR8, URZ, 0x4, !UP2 ;  /* 0x00000004ff087887 */ /* 0x000fe4000d000000 */
[----:B------:R2:W-:Y:S01]  /*9750*/  LDGSTS.E [R4+0x1400], desc[UR18][R10.64], P2 ;  /* 0x014000000a047fae */ /* 0x0005e200091a1012 */
[----:B------:R-:W-:Y:S02]  /*9760*/  UISETP.GT.AND UP2, UPT, UR21, 0x8, UPT ;  /* 0x000000081500788c */ /* 0x000fe4000bf44270 */
[----:B------:R-:W-:Y:S02]  /*9770*/  USEL UR8, UR8, URZ, !UP1 ;  /* 0x000000ff08087287 */ /* 0x000fe4000c800000 */
[----:B------:R-:W-:Y:S02]  /*9780*/  USEL UR9, URZ, 0x4, !UP2 ;  /* 0x00000004ff097887 */ /* 0x000fe4000d000000 */
[----:B------:R-:W-:Y:S01]  /*9790*/  UISETP.GT.AND UP2, UPT, UR21, 0x9, UPT ;  /* 0x000000091500788c */ /* 0x000fe2000bf44270 */
[C---:B-1----:R-:W-:Y:S01]  /*97a0*/  IADD3 R6, P6, PT, R78.reuse, R170, RZ ;  /* 0x000000aa4e067210 */ /* 0x042fe20007fde0ff */
[----:B------:R-:W-:Y:S01]  /*97b0*/  USEL UR9, UR9, URZ, !UP1 ;  /* 0x000000ff09097287 */ /* 0x000fe2000c800000 */
[----:B--2---:R-:W-:-:S03]  /*97c0*/  IADD3 R10, P5, PT, R78, R168, RZ ;  /* 0x000000a84e0a7210 */ /* 0x004fc60007fbe0ff */
[C---:B------:R-:W-:Y:S01]  /*97d0*/  IMAD.X R7, R77.reuse, 0x1, R169, P6 ;  /* 0x000000014d077824 */ /* 0x040fe200030e06a9 */
[----:B------:R-:W-:Y:S01]  /*97e0*/  IADD3 R8, P6, PT, R78, R166, RZ ;  /* 0x000000a64e087210 */ /* 0x000fe20007fde0ff */
[----:B------:R-:W-:-:S03]  /*97f0*/  IMAD.X R11, R77, 0x1, R167, P5 ;  /* 0x000000014d0b7824 */ /* 0x000fc600028e06a7 */
[----:B------:R1:W-:Y:S01]  /*9800*/  LDGSTS.E [R4+0x1600], desc[UR18][R6.64], P2 ;  /* 0x0160000006047fae */ /* 0x0003e200091a1012 */
[----:B------:R-:W-:Y:S01]  /*9810*/  ISETP.NE.U32.AND P2, PT, RZ, UR8, PT ;  /* 0x00000008ff007c0c */ /* 0x000fe2000bf45070 */
[----:B------:R-:W-:Y:S01]  /*9820*/  IMAD.X R9, R77, 0x1, R165, P6 ;  /* 0x000000014d097824 */ /* 0x000fe200030e06a5 */
[----:B------:R-:W-:Y:S01]  /*9830*/  USEL UR8, URZ, 0x4, !UP2 ;  /* 0x00000004ff087887 */ /* 0x000fe2000d000000 */
[----:B------:R2:W-:Y:S01]  /*9840*/  LDGSTS.E [R4+0x1800], desc[UR18][R10.64], P4 ;  /* 0x018000000a047fae */ /* 0x0005e2000a1a1012 */
[----:B------:R-:W-:Y:S02]  /*9850*/  UISETP.GT.AND UP2, UPT, UR21, 0xa, UPT ;  /* 0x0000000a1500788c */ /* 0x000fe4000bf44270 */
[----:B------:R-:W-:Y:S01]  /*9860*/  USEL UR8, UR8, URZ, !UP1 ;  /* 0x000000ff08087287 */ /* 0x000fe2000c800000 */
[----:B------:R3:W-:Y:S01]  /*9870*/  LDGSTS.E [R4+0x1a00], desc[UR18][R8.64], P4 ;  /* 0x01a0000008047fae */ /* 0x0007e2000a1a1012 */
[----:B------:R-:W-:Y:S01]  /*9880*/  ISETP.NE.U32.AND P4, PT, RZ, UR9, PT ;  /* 0x00000009ff007c0c */ /* 0x000fe2000bf85070 */
[----:B------:R-:W-:Y:S01]  /*9890*/  USEL UR9, URZ, 0x4, !UP2 ;  /* 0x00000004ff097887 */ /* 0x000fe2000d000000 */
[----:B-1----:R-:W-:Y:S01]  /*98a0*/  IADD3 R6, P6, PT, R78, R164, RZ ;  /* 0x000000a44e067210 */ /* 0x002fe20007fde0ff */
[----:B------:R-:W-:-:S02]  /*98b0*/  UISETP.GT.AND UP2, UPT, UR21, 0xb, UPT ;  /* 0x0000000b1500788c */ /* 0x000fc4000bf44270 */
[----:B------:R-:W-:Y:S02]  /*98c0*/  USEL UR9, UR9, URZ, !UP1 ;  /* 0x000000ff09097287 */ /* 0x000fe4000c800000 */
[C---:B------:R-:W-:Y:S01]  /*98d0*/  IMAD.X R7, R77.reuse, 0x1, R163, P6 ;  /* 0x000000014d077824 */ /* 0x040fe200030e06a3 */
[C---:B--2---:R-:W-:Y:S02]  /*98e0*/  IADD3 R10, P6, PT, R78.reuse, R160, RZ ;  /* 0x000000a04e0a7210 */ /* 0x044fe40007fde0ff */
[----:B---3--:R-:W-:Y:S02]  /*98f0*/  IADD3 R8, P5, PT, R78, R162, RZ ;  /* 0x000000a24e087210 */ /* 0x008fe40007fbe0ff */
[----:B------:R1:W-:Y:S01]  /*9900*/  LDGSTS.E [R4+0x1c00], desc[UR18][R6.64], P2 ;  /* 0x01c0000006047fae */ /* 0x0003e200091a1012 */
[C---:B------:R-:W-:Y:S02]  /*9910*/  IMAD.X R11, R77.reuse, 0x1, R159, P6 ;  /* 0x000000014d0b7824 */ /* 0x040fe400030e069f */
[----:B------:R-:W-:-:S05]  /*9920*/  IMAD.X R9, R77, 0x1, R161, P5 ;  /* 0x000000014d097824 */ /* 0x000fca00028e06a1 */
[----:B------:R2:W-:Y:S01]  /*9930*/  LDGSTS.E [R4+0x1e00], desc[UR18][R8.64], P2 ;  /* 0x01e0000008047fae */ /* 0x0005e200091a1012 */
[----:B------:R-:W-:Y:S01]  /*9940*/  ISETP.NE.U32.AND P2, PT, RZ, UR8, PT ;  /* 0x00000008ff007c0c */ /* 0x000fe2000bf45070 */
[----:B------:R-:W-:Y:S01]  /*9950*/  USEL UR8, URZ, 0x4, !UP2 ;  /* 0x00000004ff087887 */ /* 0x000fe2000d000000 */
[C---:B-1----:R-:W-:Y:S01]  /*9960*/  IADD3 R6, P5, PT, R78.reuse, R158, RZ ;  /* 0x0000009e4e067210 */ /* 0x042fe20007fbe0ff */
[----:B------:R1:W-:Y:S02]  /*9970*/  LDGSTS.E [R4+0x2000], desc[UR18][R10.64], P4 ;  /* 0x020000000a047fae */ /* 0x0003e4000a1a1012 */
[----:B------:R-:W-:Y:S02]  /*9980*/  USEL UR8, UR8, URZ, !UP1 ;  /* 0x000000ff08087287 */ /* 0x000fe4000c800000 */
[----:B------:R-:W-:Y:S01]  /*9990*/  UISETP.GT.AND UP2, UPT, UR21, 0xd, UPT ;  /* 0x0000000d1500788c */ /* 0x000fe2000bf44270 */
[----:B------:R-:W-:Y:S01]  /*99a0*/  IMAD.X R7, R77, 0x1, R157, P5 ;  /* 0x000000014d077824 */ /* 0x000fe200028e069d */
[----:B--2---:R-:W-:-:S04]  /*99b0*/  IADD3 R8, P6, PT, R78, R156, RZ ;  /* 0x0000009c4e087210 */ /* 0x004fc80007fde0ff */
[----:B------:R2:W-:Y:S01]  /*99c0*/  LDGSTS.E [R4+0x2200], desc[UR18][R6.64], P4 ;  /* 0x0220000006047fae */ /* 0x0005e2000a1a1012 */
[----:B------:R-:W-:Y:S01]  /*99d0*/  ISETP.NE.U32.AND P4, PT, RZ, UR9, PT ;  /* 0x00000009ff007c0c */ /* 0x000fe2000bf85070 */
[----:B------:R-:W-:Y:S01]  /*99e0*/  USEL UR9, URZ, 0x4, !UP3 ;  /* 0x00000004ff097887 */ /* 0x000fe2000d800000 */
[C---:B-1----:R-:W-:Y:S01]  /*99f0*/  IADD3 R10, P5, PT, R78.reuse, R154, RZ ;  /* 0x0000009a4e0a7210 */ /* 0x042fe20007fbe0ff */
[C---:B------:R-:W-:Y:S01]  /*9a00*/  IMAD.X R9, R77.reuse, 0x1, R155, P6 ;  /* 0x000000014d097824 */ /* 0x040fe200030e069b */
[----:B------:R-:W-:Y:S02]  /*9a10*/  UISETP.GT.AND UP3, UPT, UR21, 0x13, UPT ;  /* 0x000000131500788c */ /* 0x000fe4000bf64270 */
[----:B------:R-:W-:Y:S01]  /*9a20*/  USEL UR9, UR9, URZ, !UP1 ;  /* 0x000000ff09097287 */ /* 0x000fe2000c800000 */
[----:B------:R-:W-:Y:S01]  /*9a30*/  IMAD.X R11, R77, 0x1, R153, P5 ;  /* 0x000000014d0b7824 */ /* 0x000fe200028e0699 */
[----:B------:R1:W-:Y:S01]  /*9a40*/  LDGSTS.E [R4+0x2400], desc[UR18][R8.64], P2 ;  /* 0x0240000008047fae */ /* 0x0003e200091a1012 */
[----:B--2---:R-:W-:-:S03]  /*9a50*/  IADD3 R6, P6, PT, R78, R152, RZ ;  /* 0x000000984e067210 */ /* 0x004fc60007fde0ff */
[----:B------:R2:W-:Y:S02]  /*9a60*/  LDGSTS.E [R4+0x2600], desc[UR18][R10.64], P2 ;  /* 0x026000000a047fae */ /* 0x0005e400091a1012 */
[----:B------:R-:W-:Y:S01]  /*9a70*/  IMAD.X R7, R77, 0x1, R151, P6 ;  /* 0x000000014d077824 */ /* 0x000fe200030e0697 */
[----:B-1----:R-:W-:-:S04]  /*9a80*/  IADD3 R8, P5, PT, R78, R150, RZ ;  /* 0x000000964e087210 */ /* 0x002fc80007fbe0ff */
[----:B------:R1:W-:Y:S01]  /*9a90*/  LDGSTS.E [R4+0x2800], desc[UR18][R6.64], P4 ;  /* 0x0280000006047fae */ /* 0x0003e2000a1a1012 */
[C---:B--2---:R-:W-:Y:S01]  /*9aa0*/  IADD3 R10, P6, PT, R78.reuse, R144, RZ ;  /* 0x000000904e0a7210 */ /* 0x044fe20007fde0ff */
[C---:B------:R-:W-:Y:S01]  /*9ab0*/  IMAD.X R9, R77.reuse, 0x1, R149, P5 ;  /* 0x000000014d097824 */ /* 0x040fe200028e0695 */
[----:B------:R-:W-:Y:S01]  /*9ac0*/  ISETP.NE.U32.AND P5, PT, RZ, UR8, PT ;  /* 0x00000008ff007c0c */ /* 0x000fe2000bfa5070 */
[----:B------:R-:W-:Y:S02]  /*9ad0*/  USEL UR8, URZ, 0x4, !UP2 ;  /* 0x00000004ff087887 */ /* 0x000fe4000d000000 */
[----:B------:R-:W-:Y:S01]  /*9ae0*/  UISETP.GT.AND UP2, UPT, UR21, 0xe, UPT ;  /* 0x0000000e1500788c */ /* 0x000fe2000bf44270 */
[----:B------:R2:W-:Y:S01]  /*9af0*/  LDGSTS.E [R4+0x2a00], desc[UR18][R8.64], P4 ;  /* 0x02a0000008047fae */ /* 0x0005e2000a1a1012 */
[----:B------:R-:W-:Y:S01]  /*9b00*/  USEL UR8, UR8, URZ, !UP1 ;  /* 0x000000ff08087287 */ /* 0x000fe2000c800000 */
[----:B------:R-:W-:Y:S01]  /*9b10*/  IMAD.X R11, R77, 0x1, R143, P6 ;  /* 0x000000014d0b7824 */ /* 0x000fe200030e068f */
[----:B-1----:R-:W-:-:S05]  /*9b20*/  IADD3 R6, P2, PT, R78, R148, RZ ;  /* 0x000000944e067210 */ /* 0x002fca0007f5e0ff */
[C---:B------:R-:W-:Y:S01]  /*9b30*/  IMAD.X R7, R77.reuse, 0x1, R147, P2 ;  /* 0x000000014d077824 */ /* 0x040fe200010e0693 */
[----:B------:R-:W-:Y:S02]  /*9b40*/  ISETP.NE.U32.AND P2, PT, RZ, UR9, PT ;  /* 0x00000009ff007c0c */ /* 0x000fe4000bf45070 */
[----:B--2---:R-:W-:Y:S02]  /*9b50*/  IADD3 R8, P4, PT, R78, R146, RZ ;  /* 0x000000924e087210 */ /* 0x004fe40007f9e0ff */
[----:B------:R1:W-:Y:S03]  /*9b60*/  LDGSTS.E [R4+0x2c00], desc[UR18][R6.64], P5 ;  /* 0x02c0000006047fae */ /* 0x0003e6000a9a1012 */
[----:B------:R-:W-:Y:S01]  /*9b70*/  IMAD.X R9, R77, 0x1, R145, P4 ;  /* 0x000000014d097824 */ /* 0x000fe200020e0691 */
[----:B------:R-:W-:Y:S01]  /*9b80*/  ISETP.NE.U32.AND P4, PT, RZ, UR8, PT ;  /* 0x00000008ff007c0c */ /* 0x000fe2000bf85070 */
[----:B------:R-:W-:-:S02]  /*9b90*/  USEL UR8, URZ, 0x4, !UP2 ;  /* 0x00000004ff087887 */ /* 0x000fc4000d000000 */
[----:B------:R-:W-:Y:S01]  /*9ba0*/  UISETP.GT.AND UP2, UPT, UR21, 0xf, UPT ;  /* 0x0000000f1500788c */ /* 0x000fe2000bf44270 */
[----:B------:R2:W-:Y:S01]  /*9bb0*/  LDGSTS.E [R4+0x2e00], desc[UR18][R8.64], P5 ;  /* 0x02e0000008047fae */ /* 0x0005e2000a9a1012 */
[----:B------:R-:W-:Y:S01]  /*9bc0*/  USEL UR8, UR8, URZ, !UP1 ;  /* 0x000000ff08087287 */ /* 0x000fe2000c800000 */
[C---:B-1----:R-:W-:Y:S02]  /*9bd0*/  IADD3 R6, P6, PT, R78.reuse, R142, RZ ;  /* 0x0000008e4e067210 */ /* 0x042fe40007fde0ff */
[----:B------:R1:W-:Y:S01]  /*9be0*/  LDGSTS.E [R4+0x3000], desc[UR18][R10.64], P2 ;  /* 0x030000000a047fae */ /* 0x0003e200091a1012 */
[----:B------:R-:W-:Y:S02]  /*9bf0*/  USEL UR9, URZ, 0x4, !UP2 ;  /* 0x00000004ff097887 */ /* 0x000fe4000d000000 */
[----:B------:R-:W-:Y:S01]  /*9c00*/  UISETP.GT.AND UP2, UPT, UR21, 0x10, UPT ;  /* 0x000000101500788c */ /* 0x000fe2000bf44270 */
[----:B------:R-:W-:Y:S01]  /*9c10*/  IMAD.X R7, R77, 0x1, R141, P6 ;  /* 0x000000014d077824 */ /* 0x000fe200030e068d */
[----:B------:R-:W-:Y:S01]  /*9c20*/  USEL UR9, UR9, URZ, !UP1 ;  /* 0x000000ff09097287 */ /* 0x000fe2000c800000 */
[----:B--2---:R-:W-:-:S03]  /*9c30*/  IADD3 R8, P6, PT, R78, R138, RZ ;  /* 0x0000008a4e087210 */ /* 0x004fc60007fde0ff */
        /* <DEDUP_REMOVED lines=8> */
[----:B--2---:R-:W-:-:S04]  /*9cc0*/  IADD3 R6, P6, PT, R78, R136, RZ ;  /* 0x000000884e067210 */ /* 0x004fc80007fde0ff */
[----:B------:R1:W-:Y:S04]  /*9cd0*/  LDGSTS.E [R4+0x3400], desc[UR18][R10.64], P4 ;  /* 0x034000000a047fae */ /* 0x0003e8000a1a1012 */
[----:B------:R2:W-:Y:S01]  /*9ce0*/  LDGSTS.E [R4+0x3600], desc[UR18][R8.64], P4 ;  /* 0x0360000008047fae */ /* 0x0005e2000a1a1012 */
[----:B------:R-:W-:Y:S01]  /*9cf0*/  IMAD.X R7, R77, 0x1, R135, P6 ;  /* 0x000000014d077824 */ /* 0x000fe200030e0687 */
[----:B------:R-:W-:Y:S01]  /*9d00*/  ISETP.NE.U32.AND P4, PT, RZ, UR9, PT ;  /* 0x00000009ff007c0c */ /* 0x000fe2000bf85070 */
[----:B------:R-:W-:Y:S02]  /*9d10*/  USEL UR9, URZ, 0x4, !UP2 ;  /* 0x00000004ff097887 */ /* 0x000fe4000d000000 */
[----:B------:R-:W-:Y:S01]  /*9d20*/  UISETP.GT.AND UP2, UPT, UR21, 0x12, UPT ;  /* 0x000000121500788c */ /* 0x000fe2000bf44270 */
[----:B------:R3:W-:Y:S01]  /*9d30*/  LDGSTS.E [R4+0x3800], desc[UR18][R6.64], P2 ;  /* 0x0380000006047fae */ /* 0x0007e200091a1012 */
[----:B------:R-:W-:Y:S01]  /*9d40*/  USEL UR9, UR9, URZ, !UP1 ;  /* 0x000000ff09097287 */ /* 0x000fe2000c800000 */
[----:B-1----:R-:W-:-:S02]  /*9d50*/  IADD3 R10, P6, PT, R78, R132, RZ ;  /* 0x000000844e0a7210 */ /* 0x002fc40007fde0ff */
[----:B--2---:R-:W-:-:S03]  /*9d60*/  IADD3 R8, P5, PT, R78, R134, RZ ;  /* 0x000000864e087210 */ /* 0x004fc60007fbe0ff */
[C---:B------:R-:W-:Y:S02]  /*9d70*/  IMAD.X R11, R77.reuse, 0x1, R131, P6 ;  /* 0x000000014d0b7824 */ /* 0x040fe400030e0683 */
[----:B------:R-:W-:Y:S01]  /*9d80*/  IMAD.X R9, R77, 0x1, R133, P5 ;  /* 0x000000014d097824 */ /* 0x000fe200028e0685 */
[----:B---3--:R-:W-:-:S04]  /*9d90*/  IADD3 R6, P5, PT, R78, R130, RZ ;  /* 0x000000824e067210 */ /* 0x008fc80007fbe0ff */
[----:B------:R1:W-:Y:S01]  /*9da0*/  LDGSTS.E [R4+0x3a00], desc[UR18][R8.64], P2 ;  /* 0x03a0000008047fae */ /* 0x0003e200091a1012 */
[----:B------:R-:W-:Y:S01]  /*9db0*/  IMAD.X R7, R77, 0x1, R129, P5 ;  /* 0x000000014d077824 */ /* 0x000fe200028e0681 */
[----:B------:R-:W-:Y:S01]  /*9dc0*/  ISETP.NE.U32.AND P2, PT, RZ, UR8, PT ;  /* 0x00000008ff007c0c */ /* 0x000fe2000bf45070 */
        /* <DEDUP_REMOVED lines=9> */
[----:B------:R-:W-:Y:S01]  /*9e60*/  USEL UR9, UR9, URZ, !UP1 ;  /* 0x000000ff09097287 */ /* 0x000fe2000c800000 */
[C---:B--2---:R-:W-:Y:S01]  /*9e70*/  IADD3 R10, P5, PT, R78.reuse, R126, RZ ;  /* 0x0000007e4e0a7210 */ /* 0x044fe20007fbe0ff */
[----:B------:R-:W-:Y:S01]  /*9e80*/  IMAD.X R9, R77, 0x1, R127, P6 ;  /* 0x000000014d097824 */ /* 0x000fe200030e067f */
[----:B---3--:R-:W-:-:S03]  /*9e90*/  IADD3 R6, P6, PT, R78, R124, RZ ;  /* 0x0000007c4e067210 */ /* 0x008fc60007fde0ff */
[C---:B------:R-:W-:Y:S01]  /*9ea0*/  IMAD.X R11, R77.reuse, 0x1, R125, P5 ;  /* 0x000000014d0b7824 */ /* 0x040fe200028e067d */
[----:B------:R1:W-:Y:S01]  /*9eb0*/  LDGSTS.E [R4+0x4000], desc[UR18][R8.64], P2 ;  /* 0x0400000008047fae */ /* 0x0003e200091a1012 */
[----:B------:R-:W-:-:S03]  /*9ec0*/  IMAD.X R7, R77, 0x1, R123, P6 ;  /* 0x000000014d077824 */ /* 0x000fc600030e067b */
[----:B------:R2:W-:Y:S04]  /*9ed0*/  LDGSTS.E [R4+0x4200], desc[UR18][R10.64], P2 ;  /* 0x042000000a047fae */ /* 0x0005e800091a1012 */
[----:B------:R3:W-:Y:S01]  /*9ee0*/  LDGSTS.E [R4+0x4400], desc[UR18][R6.64], P4 ;  /* 0x0440000006047fae */ /* 0x0007e2000a1a1012 */
[C---:B-1----:R-:W-:Y:S02]  /*9ef0*/  IADD3 R8, P5, PT, R78.reuse, R122, RZ ;  /* 0x0000007a4e087210 */ /* 0x042fe40007fbe0ff */
[----:B--2---:R-:W-:-:S03]  /*9f00*/  IADD3 R10, P6, PT, R78, R116, RZ ;  /* 0x000000744e0a7210 */ /* 0x004fc60007fde0ff */
[C---:B------:R-:W-:Y:S01]  /*9f10*/  IMAD.X R9, R77.reuse, 0x1, R121, P5 ;  /* 0x000000014d097824 */ /* 0x040fe200028e0679 */
[----:B------:R-:W-:Y:S01]  /*9f20*/  ISETP.NE.U32.AND P5, PT, RZ, UR8, PT ;  /* 0x00000008ff007c0c */ /* 0x000fe2000bfa5070 */
[----:B------:R-:W-:Y:S01]  /*9f30*/  USEL UR8, URZ, 0x4, !UP2 ;  /* 0x00000004ff087887 */ /* 0x000fe2000d000000 */
[----:B---3--:R-:W-:Y:S01]  /*9f40*/  IADD3 R6, P2, PT, R78, R120, RZ ;  /* 0x000000784e067210 */ /* 0x008fe20007f5e0ff */
[----:B------:R-:W-:Y:S01]  /*9f50*/  UISETP.GT.AND UP2, UPT, UR21, 0x15, UPT ;  /* 0x000000151500788c */ /* 0x000fe2000bf44270 */
[----:B------:R1:W-:Y:S01]  /*9f60*/  LDGSTS.E [R4+0x4600], desc[UR18][R8.64], P4 ;  /* 0x0460000008047fae */ /* 0x0003e2000a1a1012 */
[----:B------:R-:W-:Y:S01]  /*9f70*/  USEL UR8, UR8, URZ, !UP1 ;  /* 0x000000ff08087287 */ /* 0x000fe2000c800000 */
[C---:B------:R-:W-:Y:S02]  /*9f80*/  IMAD.X R11, R77.reuse, 0x1, R111, P6 ;  /* 0x000000014d0b7824 */ /* 0x040fe400030e066f */
[----:B------:R-:W-:Y:S01]  /*9f90*/  IMAD.X R7, R77, 0x1, R119, P2 ;  /* 0x000000014d077824 */ /* 0x000fe200010e0677 */
[----:B------:R-:W-:-:S04]  /*9fa0*/  ISETP.NE.U32.AND P2, PT, RZ, UR9, PT ;  /* 0x00000009ff007c0c */ /* 0x000fc8000bf45070 */
[----:B------:R2:W-:Y:S01]  /*9fb0*/  LDGSTS.E [R4+0x4800], desc[UR18][R6.64], P5 ;  /* 0x0480000006047fae */ /* 0x0005e2000a9a1012 */
[----:B-1----:R-:W-:-:S05]  /*9fc0*/  IADD3 R8, P4, PT, R78, R118, RZ ;  /* 0x000000764e087210 */ /* 0x002fca0007f9e0ff */
[C---:B------:R-:W-:Y:S01]  /*9fd0*/  IMAD.X R9, R77.reuse, 0x1, R117, P4 ;  /* 0x000000014d097824 */ /* 0x040fe200020e0675 */
[----:B------:R-:W-:Y:S01]  /*9fe0*/  ISETP.NE.U32.AND P4, PT, RZ, UR8, PT ;  /* 0x00000008ff007c0c */ /* 0x000fe2000bf85070 */
[----:B------:R-:W-:Y:S01]  /*9ff0*/  USEL UR8, URZ, 0x4, !UP2 ;  /* 0x00000004ff087887 */ /* 0x000fe2000d000000 */
[----:B--2---:R-:W-:Y:S02]  /*a000*/  IADD3 R6, P6, PT, R78, R110, RZ ;  /* 0x0000006e4e067210 */ /* 0x004fe40007fde0ff */
[----:B------:R1:W-:Y:S01]  /*a010*/  LDGSTS.E [R4+0x4a00], desc[UR18][R8.64], P5 ;  /* 0x04a0000008047fae */ /* 0x0003e2000a9a1012 */
[----:B------:R-:W-:Y:S02]  /*a020*/  USEL UR8, UR8, URZ, !UP1 ;  /* 0x000000ff08087287 */ /* 0x000fe4000c800000 */
[----:B------:R-:W-:Y:S01]  /*a030*/  UISETP.GT.AND UP2, UPT, UR21, 0x16, UPT ;  /* 0x000000161500788c */ /* 0x000fe2000bf44270 */
[----:B------:R2:W-:Y:S01]  /*a040*/  LDGSTS.E [R4+0x4c00], desc[UR18][R10.64], P2 ;  /* 0x04c000000a047fae */ /* 0x0005e200091a1012 */
[----:B------:R-:W-:-:S02]  /*a050*/  IMAD.X R7, R77, 0x1, R109, P6 ;  /* 0x000000014d077824 */ /* 0x000fc400030e066d */
[----:B------:R-:W-:Y:S02]  /*a060*/  USEL UR9, URZ, 0x4, !UP2 ;  /* 0x00000004ff097887 */ /* 0x000fe4000d000000 */
[----:B------:R-:W-:Y:S01]  /*a070*/  UISETP.GT.AND UP2, UPT, UR21, 0x17, UPT ;  /* 0x000000171500788c */ /* 0x000fe2000bf44270 */
[----:B------:R3:W-:Y:S01]  /*a080*/  LDGSTS.E [R4+0x4e00], desc[UR18][R6.64], P2 ;  /* 0x04e0000006047fae */ /* 0x0007e200091a1012 */
[----:B------:R-:W-:Y:S01]  /*a090*/  ISETP.NE.U32.AND P2, PT, RZ, UR8, PT ;  /* 0x00000008ff007c0c */ /* 0x000fe2000bf45070 */
[----:B------:R-:W-:Y:S01]  /*a0a0*/  USEL UR9, UR9, URZ, !UP1 ;  /* 0x000000ff09097287 */ /* 0x000fe2000c800000 */
[C---:B-1----:R-:W-:Y:S01]  /*a0b0*/  IADD3 R8, P6, PT, R78.reuse, R106, RZ ;  /* 0x0000006a4e087210 */ /* 0x042fe20007fde0ff */
[----:B------:R-:W-:Y:S01]  /*a0c0*/  USEL UR8, URZ, 0x4, !UP2 ;  /* 0x00000004ff087887 */ /* 0x000fe2000d000000 */
[C---:B--2---:R-:W-:Y:S01]  /*a0d0*/  IADD3 R10, P5, PT, R78.reuse, R108, RZ ;  /* 0x0000006c4e0a7210 */ /* 0x044fe20007fbe0ff */
[----:B------:R-:W-:Y:S02]  /*a0e0*/  UISETP.GT.AND UP2, UPT, UR21, 0x18, UPT ;  /* 0x000000181500788c */ /* 0x000fe4000bf44270 */
[C---:B------:R-:W-:Y:S01]  /*a0f0*/  IMAD.X R9, R77.reuse, 0x1, R105, P6 ;  /* 0x000000014d097824 */ /* 0x040fe200030e0669 */
[----:B------:R-:W-:Y:S01]  /*a100*/  USEL UR8, UR8, URZ, !UP1 ;  /* 0x000000ff08087287 */ /* 0x000fe2000c800000 */
[----:B------:R-:W-:Y:S01]  /*a110*/  IMAD.X R11, R77, 0x1, R107, P5 ;  /* 0x000000014d0b7824 */ /* 0x000fe200028e066b */
[----:B---3--:R-:W-:-:S04]  /*a120*/  IADD3 R6, P6, PT, R78, R104, RZ ;  /* 0x000000684e067210 */ /* 0x008fc80007fde0ff */
[----:B------:R1:W-:Y:S01]  /*a130*/  LDGSTS.E [R4+0x5000], desc[UR18][R10.64], P4 ;  /* 0x050000000a047fae */ /* 0x0003e2000a1a1012 */
[----:B------:R-:W-:-:S03]  /*a140*/  IMAD.X R7, R77, 0x1, R103, P6 ;  /* 0x000000014d077824 */ /* 0x000fc600030e0667 */
[----:B------:R2:W-:Y:S01]  /*a150*/  LDGSTS.E [R4+0x5200], desc[UR18][R8.64], P4 ;  /* 0x0520000008047fae */ /* 0x0005e2000a1a1012 */
[----:B------:R-:W-:Y:S01]  /*a160*/  ISETP.NE.U32.AND P4, PT, RZ, UR9, PT ;  /* 0x00000009ff007c0c */ /* 0x000fe2000bf85070 */
[----:B------:R-:W-:Y:S02]  /*a170*/  USEL UR9, URZ, 0x4, !UP2 ;  /* 0x00000004ff097887 */ /* 0x000fe4000d000000 */
[----:B------:R3:W-:Y:S01]  /*a180*/  LDGSTS.E [R4+0x5400], desc[UR18][R6.64], P2 ;  /* 0x0540000006047fae */ /* 0x0007e200091a1012 */
[----:B------:R-:W-:Y:S02]  /*a190*/  UISETP.GT.AND UP2, UPT, UR21, 0x19, UPT ;  /* 0x000000191500788c */ /* 0x000fe4000bf44270 */
[----:B------:R-:W-:Y:S01]  /*a1a0*/  USEL UR9, UR9, URZ, !UP1 ;  /* 0x000000ff09097287 */ /* 0x000fe2000c800000 */
[C---:B-1----:R-:W-:Y:S02]  /*a1b0*/  IADD3 R10, P6, PT, R78.reuse, R100, RZ ;  /* 0x000000644e0a7210 */ /* 0x042fe40007fde0ff */
[----:B--2---:R-:W-:-:S03]  /*a1c0*/  IADD3 R8, P5, PT, R78, R102, RZ ;  /* 0x000000664e087210 */ /* 0x004fc60007fbe0ff */
[C---:B------:R-:W-:Y:S02]  /*a1d0*/  IMAD.X R11, R77.reuse, 0x1, R99, P6 ;  /* 0x000000014d0b7824 */ /* 0x040fe400030e0663 */
[----:B------:R-:W-:Y:S01]  /*a1e0*/  IMAD.X R9, R77, 0x1, R101, P5 ;  /* 0x000000014d097824 */ /* 0x000fe200028e0665 */
[----:B---3--:R-:W-:-:S04]  /*a1f0*/  IADD3 R6, P5, PT, R78, R98, RZ ;  /* 0x000000624e067210 */ /* 0x008fc80007fbe0ff */
        /* <DEDUP_REMOVED lines=14> */
[C---:B------:R-:W-:Y:S01]  /*a2e0*/  IMAD.X R9, R77.reuse, 0x1, R95, P6 ;  /* 0x000000014d097824 */ /* 0x040fe200030e065f */
[----:B---3--:R-:W-:Y:S02]  /*a2f0*/  IADD3 R6, P6, PT, R78, R92, RZ ;  /* 0x0000005c4e067210 */ /* 0x008fe40007fde0ff */
[C---:B------:R-:W-:Y:S02]  /*a300*/  IADD3.X R11, PT, PT, R77.reuse, R93, RZ, P5, !PT ;  /* 0x0000005d4d0b7210 */ /* 0x040fe40002ffe4ff */
        /* <DEDUP_REMOVED lines=10> */
[C---:B------:R-:W-:Y:S01]  /*a3b0*/  IMAD.X R11, R77.reuse, 0x1, R83, P6 ;  /* 0x000000014d0b7824 */ /* 0x040fe200030e0653 */
[----:B------:R1:W-:Y:S01]  /*a3c0*/  LDGSTS.E [R4+0x6200], desc[UR18][R8.64], P4 ;  /* 0x0620000008047fae */ /* 0x0003e2000a1a1012 */
[----:B------:R-:W-:Y:S02]  /*a3d0*/  USEL UR8, UR8, URZ, !UP1 ;  /* 0x000000ff08087287 */ /* 0x000fe4000c800000 */
[----:B------:R-:W-:Y:S01]  /*a3e0*/  IMAD.X R7, R77, 0x1, R87, P2 ;  /* 0x000000014d077824 */ /* 0x000fe200010e0657 */
[----:B------:R-:W-:Y:S01]  /*a3f0*/  ISETP.NE.U32.AND P2, PT, RZ, UR9, PT ;  /* 0x00000009ff007c0c */ /* 0x000fe2000bf45070 */
[----:B------:R-:W-:-:S02]  /*a400*/  UISETP.GT.AND UP2, UPT, UR21, 0x1c, UPT ;  /* 0x0000001c1500788c */ /* 0x000fc4000bf44270 */
[----:B------:R-:W-:Y:S02]  /*a410*/  USEL UR9, URZ, 0x4, !UP3 ;  /* 0x00000004ff097887 */ /* 0x000fe4000d800000 */
[----:B------:R-:W-:Y:S02]  /*a420*/  LDGSTS.E [R4+0x6400], desc[UR18][R6.64], P5 ;  /* 0x0640000006047fae */ /* 0x000fe4000a9a1012 */
[----:B------:R-:W-:Y:S01]  /*a430*/  USEL UR9, UR9, URZ, !UP1 ;  /* 0x000000ff09097287 */ /* 0x000fe2000c800000 */
[----:B-1----:R-:W-:-:S03]  /*a440*/  IADD3 R8, P4, PT, R78, R86, RZ ;  /* 0x000000564e087210 */ /* 0x002fc60007f9e0ff */
[----:B------:R-:W-:Y:S02]  /*a450*/  UISETP.NE.U32.AND UP3, UPT, UR9, URZ, UPT ;  /* 0x000000ff0900728c */ /* 0x000fe4000bf65070 */
[----:B------:R-:W-:-:S05]  /*a460*/  IMAD.X R9, R77, 0x1, R85, P4 ;  /* 0x000000014d097824 */ /* 0x000fca00020e0655 */
        /* <DEDUP_REMOVED lines=8> */
[C---:B------:R-:W-:Y:S01]  /*a4f0*/  IMAD.X R9, R77.reuse, 0x1, R81, P6 ;  /* 0x000000014d097824 */ /* 0x040fe200030e0651 */
[----:B------:R-:W-:Y:S01]  /*a500*/  IADD3 R6, P6, PT, R78, R192, RZ ;  /* 0x000000c04e067210 */ /* 0x000fe20007fde0ff */
[----:B------:R-:W-:-:S03]  /*a510*/  IMAD.X R11, R77, 0x1, R191, P4 ;  /* 0x000000014d0b7824 */ /* 0x000fc600020e06bf */
        /* <DEDUP_REMOVED lines=8> */
[----:B------:R-:W-:Y:S02]  /*a5a0*/  PLOP3.LUT P5, PT, PT, PT, UP3, 0x40, 0x4 ;  /* 0x000000000004781c */ /* 0x000fe40003fae838 */
[----:B-1----:R-:W-:-:S02]  /*a5b0*/  IADD3 R8, P6, PT, R78, R194, RZ ;  /* 0x000000c24e087210 */ /* 0x002fc40007fde0ff */
[----:B--2---:R-:W-:-:S03]  /*a5c0*/  IADD3 R10, P2, PT, R78, R196, RZ ;  /* 0x000000c44e0a7210 */ /* 0x004fc60007f5e0ff */
[C---:B------:R-:W-:Y:S01]  /*a5d0*/  IMAD.X R9, R77.reuse, 0x1, R195, P6 ;  /* 0x000000014d097824 */ /* 0x040fe200030e06c3 */
[----:B---3--:R-:W-:Y:S01]  /*a5e0*/  IADD3 R6, P6, PT, R78, R198, RZ ;  /* 0x000000c64e067210 */ /* 0x008fe20007fde0ff */
[C---:B------:R-:W-:Y:S01]  /*a5f0*/  IMAD.X R11, R77.reuse, 0x1, R197, P2 ;  /* 0x000000014d0b7824 */ /* 0x040fe200010e06c5 */
[----:B------:R-:W-:Y:S02]  /*a600*/  PLOP3.LUT P2, PT, PT, PT, UP3, 0x40, 0x4 ;  /* 0x000000000004781c */ /* 0x000fe40003f4e838 */
[----:B------:R1:W-:Y:S01]  /*a610*/  LDGSTS.E [R4+0x7000], desc[UR18][R8.64], P4 ;  /* 0x0700000008047fae */ /* 0x0003e2000a1a1012 */
[----:B------:R-:W-:-:S03]  /*a620*/  IMAD.X R7, R77, 0x1, R199, P6 ;  /* 0x000000014d077824 */ /* 0x000fc600030e06c7 */
[----:B------:R2:W-:Y:S04]  /*a630*/  LDGSTS.E [R4+0x7200], desc[UR18][R10.64], P4 ;  /* 0x072000000a047fae */ /* 0x0005e8000a1a1012 */
[----:B------:R3:W-:Y:S01]  /*a640*/  LDGSTS.E [R4+0x7400], desc[UR18][R6.64], !P5 ;  /* 0x0740000006047fae */ /* 0x0007e2000e9a1012 */
[----:B------:R-:W-:Y:S01]  /*a650*/  ISETP.NE.U32.AND P5, PT, RZ, UR8, PT ;  /* 0x00000008ff007c0c */ /* 0x000fe2000bfa5070 */
[----:B------:R-:W-:Y:S01]  /*a660*/  USEL UR8, URZ, 0x4, !UP2 ;  /* 0x00000004ff087887 */ /* 0x000fe2000d000000 */
[----:B-1----:R-:W-:-:S03]  /*a670*/  IADD3 R8, P4, PT, R78, R200, RZ ;  /* 0x000000c84e087210 */ /* 0x002fc60007f9e0ff */
[----:B------:R-:W-:Y:S02]  /*a680*/  USEL UR8, UR8, URZ, !UP1 ;  /* 0x000000ff08087287 */ /* 0x000fe4000c800000 */
[----:B------:R-:W-:Y:S01]  /*a690*/  IMAD.X R9, R77, 0x1, R201, P4 ;  /* 0x000000014d097824 */ /* 0x000fe200020e06c9 */
[C---:B--2---:R-:W-:Y:S02]  /*a6a0*/  IADD3 R10, P4, PT, R78.reuse, R204, RZ ;  /* 0x000000cc4e0a7210 */ /* 0x044fe40007f9e0ff */
[----:B---3--:R-:W-:Y:S02]  /*a6b0*/  IADD3 R6, P6, PT, R78, R202, RZ ;  /* 0x000000ca4e067210 */ /* 0x008fe40007fde0ff */
[----:B------:R1:W-:Y:S01]  /*a6c0*/  LDGSTS.E [R4+0x7600], desc[UR18][R8.64], !P2 ;  /* 0x0760000008047fae */ /* 0x0003e2000d1a1012 */
[----:B------:R-:W-:Y:S01]  /*a6d0*/  ISETP.GE.AND P2, PT, R5, UR21, PT ;  /* 0x0000001505007c0c */ /* 0x000fe2000bf46270 */
[C---:B------:R-:W-:Y:S01]  /*a6e0*/  IMAD.X R11, R77.reuse, 0x1, R205, P4 ;  /* 0x000000014d0b7824 */ /* 0x040fe200020e06cd */
[----:B------:R-:W-:Y:S01]  /*a6f0*/  UIADD3 UR21, UPT, UPT, UR21, -0x20, URZ ;  /* 0xffffffe015157890 */ /* 0x000fe2000fffe0ff */
[----:B------:R-:W-:Y:S01]  /*a700*/  IMAD.X R7, R77, 0x1, R203, P6 ;  /* 0x000000014d077824 */ /* 0x000fe200030e06cb */
[----:B------:R-:W-:-:S02]  /*a710*/  SEL R5, RZ, 0x4, P2 ;  /* 0x00000004ff057807 */ /* 0x000fc40001000000 */
[----:B------:R-:W-:Y:S01]  /*a720*/  PLOP3.LUT P6, PT, PT, PT, UP1, 0x40, 0x4 ;  /* 0x000000000004781c */ /* 0x000fe20003fce818 */
[----:B------:R-:W-:Y:S01]  /*a730*/  UISETP.GT.AND UP1, UPT, UR14, 0x2, UPT ;  /* 0x000000020e00788c */ /* 0x000fe2000bf24270 */
[----:B------:R2:W-:Y:S01]  /*a740*/  LDGSTS.E [R4+0x7800], desc[UR18][R6.64], P5 ;  /* 0x0780000006047fae */ /* 0x0005e2000a9a1012 */
[----:B------:R-:W-:Y:S02]  /*a750*/  ISETP.NE.U32.AND P2, PT, RZ, UR8, PT ;  /* 0x00000008ff007c0c */ /* 0x000fe4000bf45070 */
[----:B------:R-:W-:Y:S01]  /*a760*/  SEL R5, R5, RZ, P6 ;  /* 0x000000ff05057207 */ /* 0x000fe20003000000 */
[----:B------:R3:W-:Y:S01]  /*a770*/  LDGSTS.E [R4+0x7a00], desc[UR18][R10.64], P5 ;  /* 0x07a000000a047fae */ /* 0x0007e2000a9a1012 */
[----:B------:R-:W-:Y:S01]  /*a780*/  USEL UR14, UR14, URZ, !UP1 ;  /* 0x000000ff0e0e7287 */ /* 0x000fe2000c800000 */
[----:B-1----:R-:W-:Y:S01]  /*a790*/  IADD3 R8, P5, PT, R189, R210, RZ ;  /* 0x000000d2bd087210 */ /* 0x002fe20007fbe0ff */
[----:B------:R-:W-:Y:S02]  /*a7a0*/  UISETP.GT.AND UP1, UPT, UR13, 0x1, UPT ;  /* 0x000000010d00788c */ /* 0x000fe4000bf24270 */
[----:B------:R-:W-:-:S02]  /*a7b0*/  ULEA UR8, UR14, UR10, 0xd ;  /* 0x0000000a0e087291 */ /* 0x000fc4000f8e68ff */
[----:B------:R-:W-:Y:S01]  /*a7c0*/  IMAD.X R9, R80, 0x1, R211, P5 ;  /* 0x0000000150097824 */ /* 0x000fe200028e06d3 */
[C---:B--2---:R-:W-:Y:S01]  /*a7d0*/  IADD3 R6, P6, PT, R78.reuse, R208, RZ ;  /* 0x000000d04e067210 */ /* 0x044fe20007fde0ff */
[----:B------:R-:W-:Y:S02]  /*a7e0*/  USEL UR13, UR13, URZ, !UP1 ;  /* 0x000000ff0d0d7287 */ /* 0x000fe4000c800000 */
[----:B------:R-:W-:Y:S01]  /*a7f0*/  VIADD R13, R69, UR8 ;  /* 0x00000008450d7c36 */ /* 0x000fe20008000000 */
[----:B---3--:R-:W-:Y:S01]  /*a800*/  IADD3 R10, P4, PT, R78, R206, RZ ;  /* 0x000000ce4e0a7210 */ /* 0x008fe20007f9e0ff */
[C---:B------:R-:W-:Y:S02]  /*a810*/  IMAD.X R7, R77.reuse, 0x1, R209, P6 ;  /* 0x000000014d077824 */ /* 0x040fe400030e06d1 */
[----:B------:R-:W-:Y:S01]  /*a820*/  VIADD R15, R12, UR8 ;  /* 0x000000080c0f7c36 */ /* 0x000fe20008000000 */
[----:B------:R-:W-:Y:S01]  /*a830*/  USEL UR8, URZ, 0x1, !UP1 ;  /* 0x00000001ff087887 */ /* 0x000fe2000c800000 */
[----:B------:R-:W-:Y:S01]  /*a840*/  IMAD.X R11, R77, 0x1, R207, P4 ;  /* 0x000000014d0b7824 */ /* 0x000fe200020e06cf */
[----:B------:R-:W-:-:S02]  /*a850*/  ISETP.NE.U32.AND P4, PT, R5, RZ, PT ;  /* 0x000000ff0500720c */ /* 0x000fc40003f85070 */
[----:B------:R-:W-:Y:S02]  /*a860*/  ULOP3.LUT UR8, UR4, UR8, URZ, 0x3c, !UPT ;  /* 0x0000000804087292 */ /* 0x000fe4000f8e3cff */
[----:B------:R1:W-:Y:S04]  /*a870*/  LDGSTS.E [R4+0x7c00], desc[UR18][R10.64], P2 ;  /* 0x07c000000a047fae */ /* 0x0003e800091a1012 */
[----:B------:R2:W-:Y:S04]  /*a880*/  LDGSTS.E [R4+0x7e00], desc[UR18][R6.64], P2 ;  /* 0x07e0000006047fae */ /* 0x0005e800091a1012 */
[----:B------:R-:W0:Y:S01]  /*a890*/  LDGDEPBAR ;  /* 0x00000000000079af */ /* 0x000e220000000000 */
[----:B-1----:R-:W-:-:S03]  /*a8a0*/  IADD3 R10, P6, PT, R189, R214, RZ ;  /* 0x000000d6bd0a7210 */ /* 0x002fc60007fde0ff */
[----:B------:R1:W-:Y:S01]  /*a8b0*/  LDGSTS.E [R13+0x10000], desc[UR18][R8.64], P4 ;  /* 0x10000000080d7fae */ /* 0x0003e2000a1a1012 */
[C---:B--2---:R-:W-:Y:S01]  /*a8c0*/  IADD3 R4, P2, PT, R189.reuse, R218, RZ ;  /* 0x000000dabd047210 */ /* 0x044fe20007f5e0ff */
[----:B------:R-:W-:Y:S01]  /*a8d0*/  IMAD.X R11, R80, 0x1, R215, P6 ;  /* 0x00000001500b7824 */ /* 0x000fe200030e06d7 */
[----:B------:R-:W-:-:S03]  /*a8e0*/  IADD3 R6, P5, PT, R189, R222, RZ ;  /* 0x000000debd067210 */ /* 0x000fc60007fbe0ff */
[C---:B------:R-:W-:Y:S01]  /*a8f0*/  IMAD.X R5, R80.reuse, 0x1, R219, P2 ;  /* 0x0000000150057824 */ /* 0x040fe200010e06db */
[----:B------:R-:W-:Y:S01]  /*a900*/  LDGSTS.E [R13+0x10400], desc[UR18][R10.64], P4 ;  /* 0x104000000a0d7fae */ /* 0x000fe2000a1a1012 */
[C---:B------:R-:W-:Y:S01]  /*a910*/  IMAD.X R7, R80.reuse, 0x1, R223, P5 ;  /* 0x0000000150077824 */ /* 0x040fe200028e06df */
[C---:B-1----:R-:W-:Y:S02]  /*a920*/  IADD3 R8, P2, PT, R189.reuse, R226, RZ ;  /* 0x000000e2bd087210 */ /* 0x042fe40007f5e0ff */
[----:B------:R1:W-:Y:S03]  /*a930*/  LDGSTS.E [R13+0x10800], desc[UR18][R4.64], P4 ;  /* 0x10800000040d7fae */ /* 0x0003e6000a1a1012 */
[----:B------:R-:W-:Y:S01]  /*a940*/  IMAD.X R9, R80, 0x1, R227, P2 ;  /* 0x0000000150097824 */ /* 0x000fe200010e06e3 */
[----:B------:R2:W-:Y:S04]  /*a950*/  LDGSTS.E [R13+0x10c00], desc[UR18][R6.64], P4 ;  /* 0x10c00000060d7fae */ /* 0x0005e8000a1a1012 */
[----:B------:R3:W-:Y:S01]  /*a960*/  LDGSTS.E [R13+0x11000], desc[UR18][R8.64], P4 ;  /* 0x11000000080d7fae */ /* 0x0007e2000a1a1012 */
[----:B-1----:R-:W-:-:S02]  /*a970*/  IADD3 R4, P5, PT, R189, R230, RZ ;  /* 0x000000e6bd047210 */ /* 0x002fc40007fbe0ff */
[----:B--2---:R-:W-:-:S03]  /*a980*/  IADD3 R6, P2, PT, R189, R234, RZ ;  /* 0x000000eabd067210 */ /* 0x004fc60007f5e0ff */
[C---:B------:R-:W-:Y:S01]  /*a990*/  IMAD.X R5, R80.reuse, 0x1, R231, P5 ;  /* 0x0000000150057824 */ /* 0x040fe200028e06e7 */
[----:B---3--:R-:W-:Y:S01]  /*a9a0*/  IADD3 R8, P5, PT, R189, R238, RZ ;  /* 0x000000eebd087210 */ /* 0x008fe20007fbe0ff */
[----:B------:R-:W-:-:S03]  /*a9b0*/  IMAD.X R7, R80, 0x1, R235, P2 ;  /* 0x0000000150077824 */ /* 0x000fc600010e06eb */
[----:B------:R1:W-:Y:S01]  /*a9c0*/  LDGSTS.E [R13+0x11400], desc[UR18][R4.64], P4 ;  /* 0x11400000040d7fae */ /* 0x0003e2000a1a1012 */
[----:B------:R-:W-:-:S03]  /*a9d0*/  IMAD.X R9, R80, 0x1, R239, P5 ;  /* 0x0000000150097824 */ /* 0x000fc600028e06ef */
[----:B------:R2:W-:Y:S04]  /*a9e0*/  LDGSTS.E [R13+0x11800], desc[UR18][R6.64], P4 ;  /* 0x11800000060d7fae */ /* 0x0005e8000a1a1012 */
[----:B------:R3:W-:Y:S01]  /*a9f0*/  LDGSTS.E [R13+0x11c00], desc[UR18][R8.64], P4 ;  /* 0x11c00000080d7fae */ /* 0x0007e2000a1a1012 */
[C---:B-1----:R-:W-:Y:S02]  /*aa00*/  IADD3 R4, P2, PT, R189.reuse, R212, RZ ;  /* 0x000000d4bd047210 */ /* 0x042fe40007f5e0ff */
        /* <DEDUP_REMOVED lines=14> */
[C---:B------:R-:W-:Y:S01]  /*aaf0*/  IADD3 R10, P6, PT, R189.reuse, R240, RZ ;  /* 0x000000f0bd0a7210 */ /* 0x040fe20007fde0ff */
[----:B------:R-:W-:Y:S01]  /*ab00*/  IMAD.X R9, R80, 0x1, R233, P2 ;  /* 0x0000000150097824 */ /* 0x000fe200010e06e9 */
[----:B------:R-:W-:Y:S01]  /*ab10*/  ISETP.NE.U32.AND P2, PT, R242, UR5, PT ;  /* 0x00000005f2007c0c */ /* 0x000fe2000bf45070 */
[----:B------:R-:W-:Y:S02]  /*ab20*/  LDGSTS.E [R15+0x11200], desc[UR18][R6.64], P4 ;  /* 0x11200000060f7fae */ /* 0x000fe4000a1a1012 */
[----:B------:R-:W-:Y:S02]  /*ab30*/  IMAD.X R11, R80, 0x1, R241, P6 ;  /* 0x00000001500b7824 */ /* 0x000fe400030e06f1 */
[----:B------:R-:W-:Y:S01]  /*ab40*/  LDGSTS.E [R15+0x11600], desc[UR18][R8.64], P4 ;  /* 0x11600000080f7fae */ /* 0x000fe2000a1a1012 */
[----:B-1----:R-:W-:-:S05]  /*ab50*/  IADD3 R4, P5, PT, R189, R236, RZ ;  /* 0x000000ecbd047210 */ /* 0x002fca0007fbe0ff */
[----:B------:R-:W-:Y:S01]  /*ab60*/  IMAD.X R5, R80, 0x1, R237, P5 ;  /* 0x0000000150057824 */ /* 0x000fe200028e06ed */
[----:B------:R-:W-:-:S04]  /*ab70*/  IADD3 R78, P5, PT, R78, R71, RZ ;  /* 0x000000474e4e7210 */ /* 0x000fc80007fbe0ff */
[----:B------:R1:W-:Y:S01]  /*ab80*/  LDGSTS.E [R15+0x11a00], desc[UR18][R4.64], P4 ;  /* 0x11a00000040f7fae */ /* 0x0003e2000a1a1012 */
[----:B------:R-:W-:-:S03]  /*ab90*/  IMAD.X R77, R77, 0x1, R72, P5 ;  /* 0x000000014d4d7824 */ /* 0x000fc600028e0648 */
[----:B------:R2:W-:Y:S01]  /*aba0*/  LDGSTS.E [R15+0x11e00], desc[UR18][R10.64], P4 ;  /* 0x11e000000a0f7fae */ /* 0x0005e2000a1a1012 */
[----:B------:R-:W-:-:S03]  /*abb0*/  IADD3 R189, P4, PT, R189, R73, RZ ;  /* 0x00000049bdbd7210 */ /* 0x000fc60007f9e0ff */
[----:B------:R-:W0:Y:S02]  /*abc0*/  LDGDEPBAR ;  /* 0x00000000000079af */ /* 0x000e240000000000 */
[----:B------:R-:W-:Y:S02]  /*abd0*/  IMAD.X R80, R80, 0x1, R74, P4 ;  /* 0x0000000150507824 */ /* 0x000fe400020e064a */
[----:B-1----:R-:W-:Y:S01]  /*abe0*/  IMAD.U32 R4, RZ, RZ, UR4 ;  /* 0x00000004ff047e24 */ /* 0x002fe2000f8e00ff */
[----:B------:R-:W-:Y:S06]  /*abf0*/  @P2 BRA `(.L_x_11) ;  /* 0xffffffdc00402947 */ /* 0x000fec000383ffff */
.L_x_8:
[----:B------:R-:W3:Y:S01]  /*ac00*/  LDC R133, c[0x0][0x3b4] ;  /* 0x0000ed00ff857b82 */ /* 0x000ee20000000800 */
[----:B------:R-:W4:Y:S01]  /*ac10*/  LDCU UR5, c[0x0][0x3b8] ;  /* 0x00007700ff0577ac */ /* 0x000f220008000800 */
[----:B------:R-:W1:Y:S01]  /*ac20*/  LDCU.128 UR20, c[0x0][0x390] ;  /* 0x00007200ff1477ac */ /* 0x000e620008000c00 */
[----:B------:R-:W-:Y:S05]  /*ac30*/  @!P1 BRA `(.L_x_12) ;  /* 0x0000000000109947 */ /* 0x000fea0003800000 */
[----:B------:R-:W-:-:S06]  /*ac40*/  USHF.L.U32 UR4, UR4, 0x1f, URZ ;  /* 0x0000001f04047899 */ /* 0x000fcc00080006ff */
[----:B-1----:R-:W-:-:S04]  /*ac50*/  IMAD.U32 R4, RZ, RZ, UR4 ;  /* 0x00000004ff047e24 */ /* 0x002fc8000f8e00ff */
[----:B------:R-:W1:Y:S02]  /*ac60*/  SYNCS.PHASECHK.TRANS64.TRYWAIT P0, [UR12], R4 ;  /* 0x00000004ff0075a7 */ /* 0x000e64000800110c */
[----:B-1----:R-:W-:Y:S05]  /*ac70*/  @!P0 BRA `(.L_x_13) ;  /* 0x0000002400f08947 */ /* 0x002fea0003800000 */
.L_x_12:
[----:B------:R-:W-:-:S04]  /*ac80*/  DEPBAR.LE SB0, 0x0 ;  /* 0x000080000000791a */ /* 0x000fc80000000000 */
[----:B------:R-:W-:Y:S01]  /*ac90*/  BAR.SYNC.DEFER_BLOCKING 0x0 ;  /* 0x0000000000007b1d */ /* 0x000fe20000010000 */
[----:B------:R-:W-:Y:S01]  /*aca0*/  VIADD R134, R0, 0x1 ;  /* 0x0000000100867836 */ /* 0x000fe20000000000 */
[C---:B-1----:R-:W-:Y:S01]  /*acb0*/  ISETP.GE.AND P2, PT, R2.reuse, UR22, PT ;  /* 0x0000001602007c0c */ /* 0x042fe2000bf46270 */
[----:B---3--:R-:W-:Y:S01]  /*acc0*/  IMAD R132, R2, R133, RZ ;  /* 0x0000008502847224 */ /* 0x008fe200078e02ff */
[C---:B------:R-:W-:Y:S01]  /*acd0*/  ISETP.GE.AND P6, PT, R0.reuse, UR23, PT ;  /* 0x0000001700007c0c */ /* 0x040fe2000bfc6270 */
[----:B------:R-:W-:Y:S01]  /*ace0*/  VIADD R137, R0, 0x2 ;  /* 0x0000000200897836 */ /* 0x000fe20000000000 */
[----:B------:R-:W-:Y:S01]  /*acf0*/  ISETP.GE.AND P4, PT, R134, UR23, PT ;  /* 0x0000001786007c0c */ /* 0x000fe2000bf86270 */
[----:B------:R-:W-:Y:S01]  /*ad00*/  VIADD R136, R0, 0x3 ;  /* 0x0000000300887836 */ /* 0x000fe20000000000 */
[----:B------:R-:W-:Y:S01]  /*ad10*/  LEA R134, P0, R132, UR20, 0x2 ;  /* 0x0000001484867c11 */ /* 0x000fe2000f8010ff */
[C---:B----4-:R-:W-:Y:S01]  /*ad20*/  IMAD R139, R0.reuse, UR5, RZ ;  /* 0x00000005008b7c24 */ /* 0x050fe2000f8e02ff */
[----:B------:R-:W-:Y:S01]  /*ad30*/  ISETP.LT.AND P2, PT, R0, UR23, !P2 ;  /* 0x0000001700007c0c */ /* 0x000fe2000d741270 */
[----:B------:R-:W-:Y:S01]  /*ad40*/  IMAD R133, R133, 0x80, R132 ;  /* 0x0000008085857824 */ /* 0x000fe200078e0284 */
[----:B------:R-:W-:Y:S01]  /*ad50*/  LEA.HI.X.SX32 R135, R132, UR21, 0x2, P0 ;  /* 0x0000001584877c11 */ /* 0x000fe200080f16ff */
[C---:B------:R-:W-:Y:S01]  /*ad60*/  VIADD R138, R0.reuse, 0x4 ;  /* 0x00000004008a7836 */ /* 0x040fe20000000000 */
[----:B------:R-:W-:Y:S01]  /*ad70*/  ISETP.GE.AND P0, PT, R137, UR23, PT ;  /* 0x0000001789007c0c */ /* 0x000fe2000bf06270 */
[----:B------:R-:W-:Y:S01]  /*ad80*/  VIADD R142, R0, 0x5 ;  /* 0x00000005008e7836 */ /* 0x000fe20000000000 */
[----:B------:R-:W-:Y:S01]  /*ad90*/  ISETP.GE.AND P1, PT, R136, UR23, PT ;  /* 0x0000001788007c0c */ /* 0x000fe2000bf26270 */
[----:B------:R-:W-:Y:S01]  /*ada0*/  IMAD.WIDE R136, R139, 0x4, R134 ;  /* 0x000000048b887825 */ /* 0x000fe200078e0286 */
[----:B------:R-:W-:-:S02]  /*adb0*/  LEA R132, P5, R133, UR20, 0x2 ;  /* 0x0000001485847c11 */ /* 0x000fc4000f8a10ff */
[----:B------:R-:W-:Y:S02]  /*adc0*/  IADD3 R143, PT, PT, R139, UR5, RZ ;  /* 0x000000058b8f7c10 */ /* 0x000fe4000fffe0ff */
[----:B------:R-:W-:Y:S01]  /*add0*/  LEA.HI.X.SX32 R133, R133, UR21, 0x2, P5 ;  /* 0x0000001585857c11 */ /* 0x000fe2000a8f16ff */
[----:B------:R-:W1:Y:S02]  /*ade0*/  @!P3 SYNCS.CCTL.IV [UR10+0x16000] ;  /* 0x01600000ff00b9b1 */ /* 0x000e64000800000a */
[----:B-1----:R-:W-:Y:S01]  /*adf0*/  BAR.SYNC.DEFER_BLOCKING 0x0 ;  /* 0x0000000000007b1d */ /* 0x002fe20000010000 */
[----:B------:R-:W-:Y:S01]  /*ae00*/  ISETP.LT.AND P5, PT, R2, UR22, !P0 ;  /* 0x0000001602007c0c */ /* 0x000fe2000c7a1270 */
[----:B------:R-:W-:Y:S01]  /*ae10*/  VIADD R145, R143, UR5 ;  /* 0x000000058f917c36 */ /* 0x000fe20008000000 */
[----:B------:R-:W-:Y:S01]  /*ae20*/  ISETP.LT.AND P0, PT, R3, UR22, !P0 ;  /* 0x0000001603007c0c */ /* 0x000fe2000c701270 */
[--C-:B------:R-:W-:Y:S02]  /*ae30*/  IMAD.WIDE R140, R143, 0x4, R132.reuse ;  /* 0x000000048f8c7825 */ /* 0x100fe400078e0284 */
[----:B--2---:R-:W1:Y:S02]  /*ae40*/  LDTM.x128 R4, tmem[UR11] ;  /* 0x0000000b000479ee */ /* 0x004e6400083c0000 */
[----:B------:R-:W-:Y:S01]  /*ae50*/  VIADD R147, R145, UR5 ;  /* 0x0000000591937c36 */ /* 0x000fe20008000000 */
[----:B------:R-:W2:Y:S01]  /*ae60*/  @!P3 SYNCS.CCTL.IV [UR10+0x16008] ;  /* 0x01600800ff00b9b1 */ /* 0x000ea2000800000a */
[----:B------:R-:W-:Y:S01]  /*ae70*/  NOP ;  /* 0x0000000000007918 */ /* 0x000fe20000000000 */
[----:B------:R-:W-:Y:S01]  /*ae80*/  ISETP.GE.AND P3, PT, R138, UR23, PT ;  /* 0x000000178a007c0c */ /* 0x000fe2000bf66270 */
[----:B------:R-:W-:Y:S01]  /*ae90*/  IMAD.WIDE R138, R139, 0x4, R132 ;  /* 0x000000048b8a7825 */ /* 0x000fe200078e0284 */
[----:B-1----:R1:W-:Y:S01]  /*aea0*/  @P2 STG.E desc[UR18][R136.64], R4 ;  /* 0x0000000488002986 */ /* 0x0023e2000c101912 */
[----:B------:R-:W-:-:S02]  /*aeb0*/  ISETP.LT.AND P2, PT, R3, UR22, !P6 ;  /* 0x0000001603007c0c */ /* 0x000fc4000f741270 */
[----:B------:R-:W-:Y:S02]  /*aec0*/  ISETP.LT.AND P6, PT, R2, UR22, !P4 ;  /* 0x0000001602007c0c */ /* 0x000fe4000e7c1270 */
[----:B------:R-:W-:Y:S01]  /*aed0*/  ISETP.LT.AND P4, PT, R3, UR22, !P4 ;  /* 0x0000001603007c0c */ /* 0x000fe2000e781270 */
[----:B-1----:R-:W-:-:S08]  /*aee0*/  IMAD.WIDE R136, R143, 0x4, R134 ;  /* 0x000000048f887825 */ /* 0x002fd000078e0286 */
[----:B------:R1:W-:Y:S01]  /*aef0*/  @P2 STG.E desc[UR18][R138.64], R68 ;  /* 0x000000448a002986 */ /* 0x0003e2000c101912 */
[----:B------:R-:W-:Y:S01]  /*af00*/  ISETP.GE.AND P2, PT, R142, UR23, PT ;  /* 0x000000178e007c0c */ /* 0x000fe2000bf46270 */
[----:B------:R-:W-:Y:S02]  /*af10*/  VIADD R4, R0, 0x6 ;  /* 0x0000000600047836 */ /* 0x000fe40000000000 */
[----:B------:R3:W-:Y:S01]  /*af20*/  @P6 STG.E desc[UR18][R136.64], R5 ;  /* 0x0000000588006986 */ /* 0x0007e2000c101912 */
[----:B------:R-:W-:Y:S01]  /*af30*/  ISETP.LT.AND P6, PT, R2, UR22, !P1 ;  /* 0x0000001602007c0c */ /* 0x000fe2000cfc1270 */
[----:B------:R-:W-:Y:S01]  /*af40*/  IMAD.WIDE R142, R145, 0x4, R134 ;  /* 0x00000004918e7825 */ /* 0x000fe200078e0286 */
[----:B------:R-:W-:Y:S01]  /*af50*/  ISETP.LT.AND P1, PT, R3, UR22, !P1 ;  /* 0x0000001603007c0c */ /* 0x000fe2000cf21270 */
[----:B------:R4:W-:Y:S01]  /*af60*/  @P4 STG.E desc[UR18][R140.64], R69 ;  /* 0x000000458c004986 */ /* 0x0009e2000c101912 */
[----:B------:R-:W-:Y:S01]  /*af70*/  ISETP.GE.AND P4, PT, R4, UR23, PT ;  /* 0x0000001704007c0c */ /* 0x000fe2000bf86270 */
[----:B-1----:R-:W-:-:S02]  /*af80*/  IMAD.WIDE R138, R145, 0x4, R132 ;  /* 0x00000004918a7825 */ /* 0x002fc400078e0284 */
[----:B------:R1:W-:Y:S01]  /*af90*/  @P5 STG.E desc[UR18][R142.64], R6 ;  /* 0x000000068e005986 */ /* 0x0003e2000c101912 */
[----:B------:R-:W-:Y:S01]  /*afa0*/  ISETP.LT.AND P5, PT, R2, UR22, !P3 ;  /* 0x0000001602007c0c */ /* 0x000fe2000dfa1270 */
[----:B---3--:R-:W-:Y:S02]  /*afb0*/  IMAD.WIDE R4, R147, 0x4, R134 ;  /* 0x0000000493047825 */ /* 0x008fe400078e0286 */
[----:B------:R3:W-:Y:S01]  /*afc0*/  @P0 STG.E desc[UR18][R138.64], R70 ;  /* 0x000000468a000986 */ /* 0x0007e2000c101912 */
[----:B------:R-:W-:Y:S01]  /*afd0*/  ISETP.LT.AND P3, PT, R3, UR22, !P3 ;  /* 0x0000001603007c0c */ /* 0x000fe2000df61270 */
[----:B------:R-:W-:Y:S02]  /*afe0*/  VIADD R136, R0, 0x7 ;  /* 0x0000000700887836 */ /* 0x000fe40000000000 */
[----:B------:R5:W-:Y:S01]  /*aff0*/  @P6 STG.E desc[UR18][R4.64], R7 ;  /* 0x0000000704006986 */ /* 0x000be2000c101912 */
[----:B----4-:R-:W-:Y:S01]  /*b000*/  IMAD.WIDE R68, R147, 0x4, R132 ;  /* 0x0000000493447825 */ /* 0x010fe200078e0284 */
[----:B------:R-:W-:-:S02]  /*b010*/  ISETP.LT.AND P6, PT, R2, UR22, !P2 ;  /* 0x0000001602007c0c */ /* 0x000fc4000d7c1270 */
[----:B------:R-:W-:Y:S01]  /*b020*/  ISETP.GE.AND P0, PT, R136, UR23, PT ;  /* 0x0000001788007c0c */ /* 0x000fe2000bf06270 */
[----:B------:R-:W-:Y:S01]  /*b030*/  VIADD R147, R147, UR5 ;  /* 0x0000000593937c36 */ /* 0x000fe20008000000 */
[----:B------:R4:W-:Y:S01]  /*b040*/  @P1 STG.E desc[UR18][R68.64], R71 ;  /* 0x0000004744001986 */ /* 0x0009e2000c101912 */
[----:B------:R-:W-:Y:S01]  /*b050*/  ISETP.LT.AND P2, PT, R3, UR22, !P2 ;  /* 0x0000001603007c0c */ /* 0x000fe2000d741270 */
[----:B-1----:R-:W-:Y:S02]  /*b060*/  VIADD R6, R0, 0x8 ;  /* 0x0000000800067836 */ /* 0x002fe40000000000 */
[----:B------:R-:W-:-:S03]  /*b070*/  IMAD.WIDE R136, R147, 0x4, R134 ;  /* 0x0000000493887825 */ /* 0x000fc600078e0286 */
[----:B------:R-:W-:Y:S01]  /*b080*/  ISETP.GE.AND P1, PT, R6, UR23, PT ;  /* 0x0000001706007c0c */ /* 0x000fe2000bf26270 */
[C---:B------:R-:W-:Y:S01]  /*b090*/  VIADD R141, R147.reuse, UR5 ;  /* 0x00000005938d7c36 */ /* 0x040fe20008000000 */
[----:B------:R1:W-:Y:S01]  /*b0a0*/  @P5 STG.E desc[UR18][R136.64], R8 ;  /* 0x0000000888005986 */ /* 0x0003e2000c101912 */
[----:B---3--:R-:W-:Y:S01]  /*b0b0*/  IMAD.WIDE R138, R147, 0x4, R132 ;  /* 0x00000004938a7825 */ /* 0x008fe200078e0284 */
[C---:B------:R-:W-:Y:S02]  /*b0c0*/  ISETP.LT.AND P5, PT, R2.reuse, UR22, !P4 ;  /* 0x0000001602007c0c */ /* 0x040fe4000e7a1270 */
[----:B------:R-:W-:Y:S01]  /*b0d0*/  ISETP.LT.AND P4, PT, R3, UR22, !P4 ;  /* 0x0000001603007c0c */ /* 0x000fe2000e781270 */
[C---:B-----5:R-:W-:Y:S01]  /*b0e0*/  IMAD.WIDE R4, R141.reuse, 0x4, R134 ;  /* 0x000000048d047825 */ /* 0x060fe200078e0286 */
[----:B------:R-:W-:Y:S03]  /*b0f0*/  @P3 STG.E desc[UR18][R138.64], R72 ;  /* 0x000000488a003986 */ /* 0x000fe6000c101912 */
[----:B----4-:R-:W-:Y:S01]  /*b100*/  VIADD R71, R141, UR5 ;  /* 0x000000058d477c36 */ /* 0x010fe20008000000 */
[----:B------:R3:W-:Y:S01]  /*b110*/  @P6 STG.E desc[UR18][R4.64], R9 ;  /* 0x0000000904006986 */ /* 0x0007e2000c101912 */
[----:B------:R-:W-:Y:S01]  /*b120*/  ISETP.LT.AND P6, PT, R2, UR22, !P0 ;  /* 0x0000001602007c0c */ /* 0x000fe2000c7c1270 */
[----:B------:R-:W-:Y:S01]  /*b130*/  VIADD R70, R0, 0x9 ;  /* 0x0000000900467836 */ /* 0x000fe20000000000 */
[----:B------:R-:W-:Y:S01]  /*b140*/  ISETP.LT.AND P0, PT, R3, UR22, !P0 ;  /* 0x0000001603007c0c */ /* 0x000fe2000c701270 */
[----:B------:R-:W-:-:S03]  /*b150*/  IMAD.WIDE R6, R141, 0x4, R132 ;  /* 0x000000048d067825 */ /* 0x000fc600078e0284 */
[----:B------:R-:W-:Y:S01]  /*b160*/  ISETP.GE.AND P3, PT, R70, UR23, PT ;  /* 0x0000001746007c0c */ /* 0x000fe2000bf66270 */
[C---:B------:R-:W-:Y:S01]  /*b170*/  IMAD.WIDE R68, R71.reuse, 0x4, R134 ;  /* 0x0000000447447825 */ /* 0x040fe200078e0286 */
[----:B------:R4:W-:Y:S03]  /*b180*/  @P2 STG.E desc[UR18][R6.64], R73 ;  /* 0x0000004906002986 */ /* 0x0009e6000c101912 */
[C---:B-1----:R-:W-:Y:S01]  /*b190*/  VIADD R137, R71.reuse, UR5 ;  /* 0x0000000547897c36 */ /* 0x042fe20008000000 */
[----:B------:R1:W-:Y:S01]  /*b1a0*/  @P5 STG.E desc[UR18][R68.64], R10 ;  /* 0x0000000a44005986 */ /* 0x0003e2000c101912 */
[----:B------:R-:W-:Y:S01]  /*b1b0*/  VIADD R8, R0, 0xa ;  /* 0x0000000a00087836 */ /* 0x000fe20000000000 */
[----:B------:R-:W-:Y:S01]  /*b1c0*/  ISETP.LT.AND P5, PT, R2, UR22, !P1 ;  /* 0x0000001602007c0c */ /* 0x000fe2000cfa1270 */
[----:B------:R-:W-:Y:S01]  /*b1d0*/  IMAD.WIDE R70, R71, 0x4, R132 ;  /* 0x0000000447467825 */ /* 0x000fe200078e0284 */
[----:B------:R-:W-:-:S02]  /*b1e0*/  ISETP.LT.AND P1, PT, R3, UR22, !P1 ;  /* 0x0000001603007c0c */ /* 0x000fc4000cf21270 */
[----:B------:R-:W-:Y:S01]  /*b1f0*/  ISETP.GE.AND P2, PT, R8, UR23, PT ;  /* 0x0000001708007c0c */ /* 0x000fe2000bf46270 */
[C---:B---3--:R-:W-:Y:S01]  /*b200*/  IMAD.WIDE R4, R137.reuse, 0x4, R134 ;  /* 0x0000000489047825 */ /* 0x048fe200078e0286 */
[----:B------:R3:W-:Y:S03]  /*b210*/  @P4 STG.E desc[UR18][R70.64], R74 ;  /* 0x0000004a46004986 */ /* 0x0007e6000c101912 */
[----:B------:R-:W-:Y:S01]  /*b220*/  VIADD R8, R0, 0xb ;  /* 0x0000000b00087836 */ /* 0x000fe20000000000 */
[----:B------:R5:W-:Y:S01]  /*b230*/  @P6 STG.E desc[UR18][R4.64], R11 ;  /* 0x0000000b04006986 */ /* 0x000be2000c101912 */
[C---:B----4-:R-:W-:Y:S01]  /*b240*/  IMAD.WIDE R6, R137.reuse, 0x4, R132 ;  /* 0x0000000489067825 */ /* 0x050fe200078e0284 */
[----:B------:R-:W-:Y:S02]  /*b250*/  ISETP.LT.AND P6, PT, R2, UR22, !P3 ;  /* 0x0000001602007c0c */ /* 0x000fe4000dfc1270 */
[----:B------:R-:W-:Y:S01]  /*b260*/  ISETP.GE.AND P4, PT, R8, UR23, PT ;  /* 0x0000001708007c0c */ /* 0x000fe2000bf86270 */
[----:B------:R-:W-:Y:S01]  /*b270*/  VIADD R137, R137, UR5 ;  /* 0x0000000589897c36 */ /* 0x000fe20008000000 */
[----:B------:R-:W-:Y:S01]  /*b280*/  ISETP.LT.AND P3, PT, R3, UR22, !P3 ;  /* 0x0000001603007c0c */ /* 0x000fe2000df61270 */
[----:B-1----:R-:W-:Y:S01]  /*b290*/  VIADD R10, R0, 0xc ;  /* 0x0000000c000a7836 */ /* 0x002fe20000000000 */
[----:B------:R1:W-:Y:S01]  /*b2a0*/  @P0 STG.E desc[UR18][R6.64], R75 ;  /* 0x0000004b06000986 */ /* 0x0003e2000c101912 */
[----:B------:R-:W-:-:S03]  /*b2b0*/  IMAD.WIDE R8, R137, 0x4, R134 ;  /* 0x0000000489087825 */ /* 0x000fc600078e0286 */
[----:B------:R-:W-:Y:S01]  /*b2c0*/  ISETP.GE.AND P0, PT, R10, UR23, PT ;  /* 0x000000170a007c0c */ /* 0x000fe2000bf06270 */
[C---:B---3--:R-:W-:Y:S01]  /*b2d0*/  VIADD R71, R137.reuse, UR5 ;  /* 0x0000000589477c36 */ /* 0x048fe20008000000 */
[----:B------:R3:W-:Y:S01]  /*b2e0*/  @P5 STG.E desc[UR18][R8.64], R12 ;  /* 0x0000000c08005986 */ /* 0x0007e2000c101912 */
[----:B------:R-:W-:Y:S01]  /*b2f0*/  IMAD.WIDE R68, R137, 0x4, R132 ;  /* 0x0000000489447825 */ /* 0x000fe200078e0284 */
[----:B------:R-:W-:Y:S02]  /*b300*/  ISETP.LT.AND P5, PT, R2, UR22, !P2 ;  /* 0x0000001602007c0c */ /* 0x000fe4000d7a1270 */
[----:B------:R-:W-:Y:S01]  /*b310*/  ISETP.LT.AND P2, PT, R3, UR22, !P2 ;  /* 0x0000001603007c0c */ /* 0x000fe2000d741270 */
[C---:B-----5:R-:W-:Y:S01]  /*b320*/  IMAD.WIDE R4, R71.reuse, 0x4, R134 ;  /* 0x0000000447047825 */ /* 0x060fe200078e0286 */
[----:B------:R4:W-:Y:S03]  /*b330*/  @P1 STG.E desc[UR18][R68.64], R76 ;  /* 0x0000004c44001986 */ /* 0x0009e6000c101912 */
[----:B------:R-:W-:Y:S01]  /*b340*/  VIADD R10, R0, 0xd ;  /* 0x0000000d000a7836 */ /* 0x000fe20000000000 */
[----:B------:R5:W-:Y:S01]  /*b350*/  @P6 STG.E desc[UR18][R4.64], R13 ;  /* 0x0000000d04006986 */ /* 0x000be2000c101912 */
[----:B-1----:R-:W-:Y:S01]  /*b360*/  IMAD.WIDE R6, R71, 0x4, R132 ;  /* 0x0000000447067825 */ /* 0x002fe200078e0284 */
[----:B------:R-:W-:-:S02]  /*b370*/  ISETP.LT.AND P6, PT, R2, UR22, !P4 ;  /* 0x0000001602007c0c */ /* 0x000fc4000e7c1270 */
[----:B------:R-:W-:Y:S01]  /*b380*/  ISETP.GE.AND P1, PT, R10, UR23, PT ;  /* 0x000000170a007c0c */ /* 0x000fe2000bf26270 */
[----:B------:R-:W-:Y:S01]  /*b390*/  VIADD R11, R71, UR5 ;  /* 0x00000005470b7c36 */ /* 0x000fe20008000000 */
[----:B------:R1:W-:Y:S01]  /*b3a0*/  @P3 STG.E desc[UR18][R6.64], R77 ;  /* 0x0000004d06003986 */ /* 0x0003e2000c101912 */
[----:B------:R-:W-:Y:S01]  /*b3b0*/  VIADD R10, R0, 0xe ;  /* 0x0000000e000a7836 */ /* 0x000fe20000000000 */
[----:B------:R-:W-:Y:S01]  /*b3c0*/  ISETP.LT.AND P4, PT, R3, UR22, !P4 ;  /* 0x0000001603007c0c */ /* 0x000fe2000e781270 */
[----:B---3--:R-:W-:-:S03]  /*b3d0*/  IMAD.WIDE R8, R11, 0x4, R134 ;  /* 0x000000040b087825 */ /* 0x008fc600078e0286 */
[----:B------:R-:W-:Y:S01]  /*b3e0*/  ISETP.GE.AND P3, PT, R10, UR23, PT ;  /* 0x000000170a007c0c */ /* 0x000fe2000bf66270 */
[C---:B----4-:R-:W-:Y:S01]  /*b3f0*/  VIADD R69, R11.reuse, UR5 ;  /* 0x000000050b457c36 */ /* 0x050fe20008000000 */
[----:B------:R3:W-:Y:S01]  /*b400*/  @P5 STG.E desc[UR18][R8.64], R14 ;  /* 0x0000000e08005986 */ /* 0x0007e2000c101912 */
[----:B------:R-:W-:Y:S01]  /*b410*/  IMAD.WIDE R10, R11, 0x4, R132 ;  /* 0x000000040b0a7825 */ /* 0x000fe200078e0284 */
[C---:B------:R-:W-:Y:S02]  /*b420*/  ISETP.LT.AND P5, PT, R2.reuse, UR22, !P0 ;  /* 0x0000001602007c0c */ /* 0x040fe4000c7a1270 */
[----:B------:R-:W-:Y:S01]  /*b430*/  ISETP.LT.AND P0, PT, R3, UR22, !P0 ;  /* 0x0000001603007c0c */ /* 0x000fe2000c701270 */
[C---:B-----5:R-:W-:Y:S01]  /*b440*/  IMAD.WIDE R4, R69.reuse, 0x4, R134 ;  /* 0x0000000445047825 */ /* 0x060fe200078e0286 */
[----:B------:R4:W-:Y:S03]  /*b450*/  @P2 STG.E desc[UR18][R10.64], R78 ;  /* 0x0000004e0a002986 */ /* 0x0009e6000c101912 */
[----:B-1----:R-:W-:Y:S01]  /*b460*/  IMAD.WIDE R6, R69, 0x4, R132 ;  /* 0x0000000445067825 */ /* 0x002fe200078e0284 */
[----:B------:R1:W-:Y:S01]  /*b470*/  @P6 STG.E desc[UR18][R4.64], R15 ;  /* 0x0000000f04006986 */ /* 0x0003e2000c101912 */
[----:B------:R-:W-:-:S02]  /*b480*/  ISETP.LT.AND P6, PT, R2, UR22, !P1 ;  /* 0x0000001602007c0c */ /* 0x000fc4000cfc1270 */
[----:B------:R-:W-:Y:S01]  /*b490*/  VIADD R69, R69, UR5 ;  /* 0x0000000545457c36 */ /* 0x000fe20008000000 */
[----:B------:R5:W-:Y:S01]  /*b4a0*/  @P4 STG.E desc[UR18][R6.64], R79 ;  /* 0x0000004f06004986 */ /* 0x000be2000c101912 */
[----:B------:R-:W-:Y:S01]  /*b4b0*/  VIADD R12, R0, 0xf ;  /* 0x0000000f000c7836 */ /* 0x000fe20000000000 */
[----:B------:R-:W-:Y:S01]  /*b4c0*/  ISETP.LT.AND P1, PT, R3, UR22, !P1 ;  /* 0x0000001603007c0c */ /* 0x000fe2000cf21270 */
[----:B---3--:R-:W-:-:S03]  /*b4d0*/  IMAD.WIDE R8, R69, 0x4, R134 ;  /* 0x0000000445087825 */ /* 0x008fc600078e0286 */
[----:B------:R-:W-:Y:S01]  /*b4e0*/  ISETP.GE.AND P2, PT, R12, UR23, PT ;  /* 0x000000170c007c0c */ /* 0x000fe2000bf46270 */
[C---:B------:R-:W-:Y:S01]  /*b4f0*/  VIADD R13, R69.reuse, UR5 ;  /* 0x00000005450d7c36 */ /* 0x040fe20008000000 */
[----:B------:R3:W-:Y:S01]  /*b500*/  @P5 STG.E desc[UR18][R8.64], R16 ;  /* 0x0000001008005986 */ /* 0x0007e2000c101912 */
[----:B----4-:R-:W-:Y:S01]  /*b510*/  IMAD.WIDE R10, R69, 0x4, R132 ;  /* 0x00000004450a7825 */ /* 0x010fe200078e0284 */
[----:B------:R-:W-:Y:S02]  /*b520*/  ISETP.LT.AND P5, PT, R2, UR22, !P3 ;  /* 0x0000001602007c0c */ /* 0x000fe4000dfa1270 */
[----:B------:R-:W-:Y:S01]  /*b530*/  ISETP.LT.AND P3, PT, R3, UR22, !P3 ;  /* 0x0000001603007c0c */ /* 0x000fe2000df61270 */
[C---:B-1----:R-:W-:Y:S01]  /*b540*/  IMAD.WIDE R4, R13.reuse, 0x4, R134 ;  /* 0x000000040d047825 */ /* 0x042fe200078e0286 */
[----:B------:R1:W-:Y:S03]  /*b550*/  @P0 STG.E desc[UR18][R10.64], R80 ;  /* 0x000000500a000986 */ /* 0x0003e6000c101912 */
[----:B------:R-:W-:Y:S01]  /*b560*/  VIADD R12, R0, 0x10 ;  /* 0x00000010000c7836 */ /* 0x000fe20000000000 */
[----:B------:R4:W-:Y:S01]  /*b570*/  @P6 STG.E desc[UR18][R4.64], R17 ;  /* 0x0000001104006986 */ /* 0x0009e2000c101912 */
[----:B-----5:R-:W-:Y:S01]  /*b580*/  IMAD.WIDE R6, R13, 0x4, R132 ;  /* 0x000000040d067825 */ /* 0x020fe200078e0284 */
        /* <DEDUP_REMOVED lines=10> */
[----:B-1----:R-:W-:Y:S01]  /*b630*/  IMAD.WIDE R10, R13, 0x4, R132 ;  /* 0x000000040d0a7825 */ /* 0x002fe200078e0284 */
[----:B------:R-:W-:Y:S02]  /*b640*/  ISETP.LT.AND P5, PT, R2, UR22, !P4 ;  /* 0x0000001602007c0c */ /* 0x000fe4000e7a1270 */
[----:B------:R-:W-:Y:S01]  /*b650*/  ISETP.LT.AND P4, PT, R3, UR22, !P4 ;  /* 0x0000001603007c0c */ /* 0x000fe2000e781270 */
[C---:B----4-:R-:W-:Y:S01]  /*b660*/  IMAD.WIDE R4, R15.reuse, 0x4, R134 ;  /* 0x000000040f047825 */ /* 0x050fe200078e0286 */
        /* <DEDUP_REMOVED lines=51> */
[C---:B------:R-:W-:Y:S02]  /*b9a0*/  ISETP.LT.AND P5, PT, R2.reuse, UR22, !P0 ;  /* 0x0000001602007c0c */ /* 0x040fe4000c7a1270 */
[----:B------:R-:W-:Y:S01]  /*b9b0*/  ISETP.LT.AND P0, PT, R3, UR22, !P0 ;  /* 0x0000001603007c0c */ /* 0x000fe2000c701270 */
[C---:B----4-:R-:W-:Y:S01]  /*b9c0*/  IMAD.WIDE R4, R13.reuse, 0x4, R134 ;  /* 0x000000040d047825 */ /* 0x050fe200078e0286 */
[----:B------:R1:W-:Y:S03]  /*b9d0*/  @P2 STG.E desc[UR18][R10.64], R88 ;  /* 0x000000580a002986 */ /* 0x0003e6000c101912 */
[----:B-----5:R-:W-:Y:S01]  /*b9e0*/  IMAD.WIDE R6, R13, 0x4, R132 ;  /* 0x000000040d067825 */ /* 0x020fe200078e0284 */
[----:B------:R4:W-:Y:S01]  /*b9f0*/  @P6 STG.E desc[UR18][R4.64], R25 ;  /* 0x0000001904006986 */ /* 0x0009e2000c101912 */
[----:B------:R-:W-:-:S02]  /*ba00*/  ISETP.LT.AND P6, PT, R2, UR22, !P1 ;  /* 0x0000001602007c0c */ /* 0x000fc4000cfc1270 */
[----:B------:R-:W-:Y:S01]  /*ba10*/  VIADD R13, R13, UR5 ;  /* 0x000000050d0d7c36 */ /* 0x000fe20008000000 */
[----:B------:R5:W-:Y:S01]  /*ba20*/  @P4 STG.E desc[UR18][R6.64], R89 ;  /* 0x0000005906004986 */ /* 0x000be2000c101912 */
[----:B------:R-:W-:Y:S01]  /*ba30*/  VIADD R12, R0, 0x18 ;  /* 0x00000018000c7836 */ /* 0x000fe20000000000 */
[----:B------:R-:W-:Y:S01]  /*ba40*/  ISETP.LT.AND P1, PT, R3, UR22, !P1 ;  /* 0x0000001603007c0c */ /* 0x000fe2000cf21270 */
[C---:B---3--:R-:W-:Y:S01]  /*ba50*/  IMAD.WIDE R8, R13.reuse, 0x4, R134 ;  /* 0x000000040d087825 */ /* 0x048fe200078e0286 */
[C---:B------:R-:W-:Y:S02]  /*ba60*/  IADD3 R15, PT, PT, R13.reuse, UR5, RZ ;  /* 0x000000050d0f7c10 */ /* 0x040fe4000fffe0ff */
[----:B------:R-:W-:Y:S01]  /*ba70*/  ISETP.GE.AND P3, PT, R12, UR23, PT ;  /* 0x000000170c007c0c */ /* 0x000fe2000bf66270 */
[----:B------:R-:W-:Y:S01]  /*ba80*/  VIADD R12, R0, 0x19 ;  /* 0x00000019000c7836 */ /* 0x000fe20000000000 */
[----:B------:R3:W-:Y:S01]  /*ba90*/  @P5 STG.E desc[UR18][R8.64], R26 ;  /* 0x0000001a08005986 */ /* 0x0007e2000c101912 */
[----:B-1----:R-:W-:Y:S01]  /*baa0*/  IMAD.WIDE R10, R13, 0x4, R132 ;  /* 0x000000040d0a7825 */ /* 0x002fe200078e0284 */
[----:B------:R-:W-:-:S02]  /*bab0*/  ISETP.LT.AND P5, PT, R2, UR22, !P3 ;  /* 0x0000001602007c0c */ /* 0x000fc4000dfa1270 */
[----:B------:R-:W-:Y:S01]  /*bac0*/  ISETP.GE.AND P2, PT, R12, UR23, PT ;  /* 0x000000170c007c0c */ /* 0x000fe2000bf46270 */
[----:B----4-:R-:W-:Y:S01]  /*bad0*/  IMAD.WIDE R4, R15, 0x4, R134 ;  /* 0x000000040f047825 */ /* 0x010fe200078e0286 */
[----:B------:R1:W-:Y:S01]  /*bae0*/  @P0 STG.E desc[UR18][R10.64], R90 ;  /* 0x0000005a0a000986 */ /* 0x0003e2000c101912 */
[----:B------:R-:W-:Y:S02]  /*baf0*/  ISETP.LT.AND P3, PT, R3, UR22, !P3 ;  /* 0x0000001603007c0c */ /* 0x000fe4000df61270 */
[----:B------:R-:W-:Y:S01]  /*bb00*/  VIADD R12, R0, 0x1a ;  /* 0x0000001a000c7836 */ /* 0x000fe20000000000 */
[----:B------:R4:W-:Y:S01]  /*bb10*/  @P6 STG.E desc[UR18][R4.64], R27 ;  /* 0x0000001b04006986 */ /* 0x0009e2000c101912 */
[C---:B-----5:R-:W-:Y:S01]  /*bb20*/  IMAD.WIDE R6, R15.reuse, 0x4, R132 ;  /* 0x000000040f067825 */ /* 0x060fe200078e0284 */
[----:B------:R-:W-:Y:S02]  /*bb30*/  ISETP.LT.AND P6, PT, R2, UR22, !P2 ;  /* 0x0000001602007c0c */ /* 0x000fe4000d7c1270 */
        /* <DEDUP_REMOVED lines=53> */
[----:B------:R-:W-:Y:S01]  /*be90*/  VIADD R12, R0, 0x20 ;  /* 0x00000020000c7836 */ /* 0x000fe20000000000 */
[----:B------:R-:W-:Y:S01]  /*bea0*/  ISETP.LT.AND P4, PT, R3, UR22, !P4 ;  /* 0x0000001603007c0c */ /* 0x000fe2000e781270 */
[----:B------:R-:W-:Y:S01]  /*beb0*/  VIADD R13, R13, UR5 ;  /* 0x000000050d0d7c36 */ /* 0x000fe20008000000 */
[----:B------:R5:W-:Y:S02]  /*bec0*/  @P3 STG.E desc[UR18][R6.64], R97 ;  /* 0x0000006106003986 */ /* 0x000be4000c101912 */
[----:B------:R-:W-:Y:S01]  /*bed0*/  ISETP.GE.AND P0, PT, R12, UR23, PT ;  /* 0x000000170c007c0c */ /* 0x000fe2000bf06270 */
[----:B---3--:R-:W-:-:S04]  /*bee0*/  IMAD.WIDE R8, R13, 0x4, R134 ;  /* 0x000000040d087825 */ /* 0x008fc800078e0286 */
[C---:B------:R-:W-:Y:S01]  /*bef0*/  VIADD R15, R13.reuse, UR5 ;  /* 0x000000050d0f7c36 */ /* 0x040fe20008000000 */
[----:B------:R3:W-:Y:S01]  /*bf00*/  @P5 STG.E desc[UR18][R8.64], R34 ;  /* 0x0000002208005986 */ /* 0x0007e2000c101912 */
[----:B------:R-:W-:Y:S01]  /*bf10*/  VIADD R12, R0, 0x21 ;  /* 0x00000021000c7836 */ /* 0x000fe20000000000 */
[----:B------:R-:W-:Y:S01]  /*bf20*/  ISETP.LT.AND P5, PT, R2, UR22, !P0 ;  /* 0x0000001602007c0c */ /* 0x000fe2000c7a1270 */
[----:B-1----:R-:W-:Y:S01]  /*bf30*/  IMAD.WIDE R10, R13, 0x4, R132 ;  /* 0x000000040d0a7825 */ /* 0x002fe200078e0284 */
[----:B------:R-:W-:Y:S02]  /*bf40*/  ISETP.LT.AND P0, PT, R3, UR22, !P0 ;  /* 0x0000001603007c0c */ /* 0x000fe4000c701270 */
[----:B------:R-:W-:Y:S01]  /*bf50*/  ISETP.GE.AND P1, PT, R12, UR23, PT ;  /* 0x000000170c007c0c */ /* 0x000fe2000bf26270 */
[C---:B----4-:R-:W-:Y:S01]  /*bf60*/  IMAD.WIDE R4, R15.reuse, 0x4, R134 ;  /* 0x000000040f047825 */ /* 0x050fe200078e0286 */
[----:B------:R1:W-:Y:S03]  /*bf70*/  @P2 STG.E desc[UR18][R10.64], R98 ;  /* 0x000000620a002986 */ /* 0x0003e6000c101912 */
[----:B-----5:R-:W-:Y:S01]  /*bf80*/  IMAD.WIDE R6, R15, 0x4, R132 ;  /* 0x000000040f067825 */ /* 0x020fe200078e0284 */
[----:B------:R4:W-:Y:S01]  /*bf90*/  @P6 STG.E desc[UR18][R4.64], R35 ;  /* 0x0000002304006986 */ /* 0x0009e2000c101912 */
[----:B------:R-:W-:-:S02]  /*bfa0*/  ISETP.LT.AND P6, PT, R3, UR22, !P1 ;  /* 0x0000001603007c0c */ /* 0x000fc4000cfc1270 */
[----:B------:R-:W-:Y:S01]  /*bfb0*/  VIADD R12, R0, 0x22 ;  /* 0x00000022000c7836 */ /* 0x000fe20000000000 */
[----:B------:R5:W-:Y:S01]  /*bfc0*/  @P4 STG.E desc[UR18][R6.64], R99 ;  /* 0x0000006306004986 */ /* 0x000be2000c101912 */
[----:B------:R-:W-:Y:S01]  /*bfd0*/  VIADD R15, R15, UR5 ;  /* 0x000000050f0f7c36 */ /* 0x000fe20008000000 */
[----:B------:R-:W-:Y:S02]  /*bfe0*/  ISETP.LT.AND P4, PT, R2, UR22, !P1 ;  /* 0x0000001602007c0c */ /* 0x000fe4000cf81270 */
        /* <DEDUP_REMOVED lines=119> */
[C---:B-----5:R-:W-:Y:S01]  /*c760*/  IMAD.WIDE R6, R13.reuse, 0x4, R132 ;  /* 0x000000040d067825 */ /* 0x060fe200078e0284 */
[----:B------:R4:W-:Y:S01]  /*c770*/  @P4 STG.E desc[UR18][R4.64], R49 ;  /* 0x0000003104004986 */ /* 0x0009e2000c101912 */
[----:B------:R-:W-:Y:S02]  /*c780*/  ISETP.LT.AND P4, PT, R2, UR22, !P3 ;  /* 0x0000001602007c0c */ /* 0x000fe4000df81270 */
[----:B------:R-:W-:Y:S01]  /*c790*/  VIADD R12, R0, 0x30 ;  /* 0x00000030000c7836 */ /* 0x000fe20000000000 */
[----:B------:R5:W-:Y:S01]  /*c7a0*/  @P6 STG.E desc[UR18][R6.64], R113 ;  /* 0x0000007106006986 */ /* 0x000be2000c101912 */
[----:B------:R-:W-:Y:S01]  /*c7b0*/  VIADD R13, R13, UR5 ;  /* 0x000000050d0d7c36 */ /* 0x000fe20008000000 */
[----:B------:R-:W-:-:S02]  /*c7c0*/  ISETP.LT.AND P6, PT, R3, UR22, !P3 ;  /* 0x0000001603007c0c */ /* 0x000fc4000dfc1270 */
        /* <DEDUP_REMOVED lines=56> */
[----:B------:R-:W-:Y:S01]  /*cb50*/  VIADD R12, R0, 0x37 ;  /* 0x00000037000c7836 */ /* 0x000fe20000000000 */
[----:B------:R3:W-:Y:S01]  /*cb60*/  @P5 STG.E desc[UR18][R8.64], R56 ;  /* 0x0000003808005986 */ /* 0x0007e2000c101912 */
[C---:B------:R-:W-:Y:S01]  /*cb70*/  VIADD R13, R15.reuse, UR5 ;  /* 0x000000050f0d7c36 */ /* 0x040fe20008000000 */
[----:B------:R-:W-:Y:S01]  /*cb80*/  ISETP.LT.AND P5, PT, R2, UR22, !P2 ;  /* 0x0000001602007c0c */ /* 0x000fe2000d7a1270 */
[----:B-1----:R-:W-:Y:S01]  /*cb90*/  IMAD.WIDE R10, R15, 0x4, R132 ;  /* 0x000000040f0a7825 */ /* 0x002fe200078e0284 */
[----:B------:R-:W-:Y:S02]  /*cba0*/  ISETP.GE.AND P3, PT, R12, UR23, PT ;  /* 0x000000170c007c0c */ /* 0x000fe4000bf66270 */
        /* <DEDUP_REMOVED lines=19> */
[----:B------:R-:W-:Y:S01]  /*cce0*/  VIADD R12, R0, 0x3a ;  /* 0x0000003a000c7836 */ /* 0x000fe20000000000 */
[----:B------:R1:W-:Y:S01]  /*ccf0*/  @P2 STG.E desc[UR18][R10.64], R122 ;  /* 0x0000007a0a002986 */ /* 0x0003e2000c101912 */
[----:B----4-:R-:W-:-:S03]  /*cd00*/  IMAD.WIDE R4, R15, 0x4, R134 ;  /* 0x000000040f047825 */ /* 0x010fc600078e0286 */
[----:B------:R-:W-:Y:S01]  /*cd10*/  ISETP.GE.AND P3, PT, R12, UR23, PT ;  /* 0x000000170c007c0c */ /* 0x000fe2000bf66270 */
[C---:B-----5:R-:W-:Y:S01]  /*cd20*/  IMAD.WIDE R6, R15.reuse, 0x4, R132 ;  /* 0x000000040f067825 */ /* 0x060fe200078e0284 */
[----:B------:R4:W-:Y:S01]  /*cd30*/  @P4 STG.E desc[UR18][R4.64], R59 ;  /* 0x0000003b04004986 */ /* 0x0009e2000c101912 */
[----:B------:R-:W-:Y:S02]  /*cd40*/  ISETP.LT.AND P4, PT, R2, UR22, !P1 ;  /* 0x0000001602007c0c */ /* 0x000fe4000cf81270 */
        /* <DEDUP_REMOVED lines=14> */
[----:B------:R-:W-:Y:S03]  /*ce30*/  @P0 STG.E desc[UR18][R10.64], R124 ;  /* 0x0000007c0a000986 */ /* 0x000fe6000c101912 */
[----:B-----5:R-:W-:Y:S01]  /*ce40*/  IMAD.WIDE R6, R13, 0x4, R132 ;  /* 0x000000040d067825 */ /* 0x020fe200078e0284 */
[----:B------:R1:W-:Y:S01]  /*ce50*/  @P4 STG.E desc[UR18][R4.64], R61 ;  /* 0x0000003d04004986 */ /* 0x0003e2000c101912 */
[----:B------:R-:W-:-:S02]  /*ce60*/  ISETP.LT.AND P4, PT, R2, UR22, !P2 ;  /* 0x0000001602007c0c */ /* 0x000fc4000d781270 */
[----:B------:R-:W-:Y:S01]  /*ce70*/  VIADD R12, R0, 0x3d ;  /* 0x0000003d000c7836 */ /* 0x000fe20000000000 */
[----:B------:R4:W-:Y:S01]  /*ce80*/  @P6 STG.E desc[UR18][R6.64], R125 ;  /* 0x0000007d06006986 */ /* 0x0009e2000c101912 */
[----:B------:R-:W-:Y:S01]  /*ce90*/  VIADD R13, R13, UR5 ;  /* 0x000000050d0d7c36 */ /* 0x000fe20008000000 */
[----:B------:R-:W-:Y:S02]  /*cea0*/  ISETP.LT.AND P2, PT, R3, UR22, !P2 ;  /* 0x0000001603007c0c */ /* 0x000fe4000d741270 */
[----:B------:R-:W-:Y:S01]  /*ceb0*/  ISETP.LT.AND P6, PT, R2, UR22, !P1 ;  /* 0x0000001602007c0c */ /* 0x000fe2000cfc1270 */
[C---:B------:R-:W-:Y:S01]  /*cec0*/  VIADD R15, R13.reuse, UR5 ;  /* 0x000000050d0f7c36 */ /* 0x040fe20008000000 */
[----:B------:R-:W-:Y:S01]  /*ced0*/  ISETP.GE.AND P0, PT, R12, UR23, PT ;  /* 0x000000170c007c0c */ /* 0x000fe2000bf06270 */
[----:B---3--:R-:W-:Y:S01]  /*cee0*/  IMAD.WIDE R8, R13, 0x4, R134 ;  /* 0x000000040d087825 */ /* 0x008fe200078e0286 */
[----:B------:R-:W-:-:S03]  /*cef0*/  ISETP.LT.AND P1, PT, R3, UR22, !P1 ;  /* 0x0000001603007c0c */ /* 0x000fc6000cf21270 */
[----:B------:R-:W-:Y:S01]  /*cf00*/  VIADD R12, R0, 0x3e ;  /* 0x0000003e000c7836 */ /* 0x000fe20000000000 */
[----:B------:R3:W-:Y:S01]  /*cf10*/  @P5 STG.E desc[UR18][R8.64], R62 ;  /* 0x0000003e08005986 */ /* 0x0007e2000c101912 */
[----:B------:R-:W-:Y:S02]  /*cf20*/  VIADD R17, R15, UR5 ;  /* 0x000000050f117c36 */ /* 0x000fe40008000000 */
[----:B-1----:R-:W-:Y:S01]  /*cf30*/  IMAD.WIDE R4, R13, 0x4, R132 ;  /* 0x000000040d047825 */ /* 0x002fe200078e0284 */
[----:B------:R-:W-:-:S03]  /*cf40*/  ISETP.GE.AND P5, PT, R12, UR23, PT ;  /* 0x000000170c007c0c */ /* 0x000fc6000bfa6270 */
[C---:B----4-:R-:W-:Y:S01]  /*cf50*/  IMAD.WIDE R6, R15.reuse, 0x4, R134 ;  /* 0x000000040f067825 */ /* 0x050fe200078e0286 */
[----:B------:R1:W-:Y:S03]  /*cf60*/  @P3 STG.E desc[UR18][R4.64], R126 ;  /* 0x0000007e04003986 */ /* 0x0003e6000c101912 */
[----:B------:R-:W-:Y:S01]  /*cf70*/  IMAD.WIDE R10, R15, 0x4, R132 ;  /* 0x000000040f0a7825 */ /* 0x000fe200078e0284 */
[----:B------:R-:W-:Y:S01]  /*cf80*/  @P4 STG.E desc[UR18][R6.64], R63 ;  /* 0x0000003f06004986 */ /* 0x000fe2000c101912 */
[----:B------:R-:W-:Y:S02]  /*cf90*/  ISETP.LT.AND P4, PT, R2, UR22, !P5 ;  /* 0x0000001602007c0c */ /* 0x000fe4000ef81270 */
[----:B------:R-:W-:Y:S01]  /*cfa0*/  IMAD.WIDE R12, R17, 0x4, R134 ;  /* 0x00000004110c7825 */ /* 0x000fe200078e0286 */
[----:B------:R-:W-:Y:S01]  /*cfb0*/  @P2 STG.E desc[UR18][R10.64], R127 ;  /* 0x0000007f0a002986 */ /* 0x000fe2000c101912 */
[----:B------:R-:W-:-:S02]  /*cfc0*/  ISETP.LT.AND P5, PT, R3, UR22, !P5 ;  /* 0x0000001603007c0c */ /* 0x000fc4000efa1270 */
[----:B------:R-:W-:Y:S01]  /*cfd0*/  VIADD R0, R0, 0x3f ;  /* 0x0000003f00007836 */ /* 0x000fe20000000000 */
[----:B------:R4:W-:Y:S01]  /*cfe0*/  @P6 STG.E desc[UR18][R12.64], R64 ;  /* 0x000000400c006986 */ /* 0x0009e2000c101912 */
[----:B------:R-:W-:Y:S01]  /*cff0*/  ISETP.LT.AND P6, PT, R2, UR22, !P0 ;  /* 0x0000001602007c0c */ /* 0x000fe2000c7c1270 */
[----:B---3--:R-:W-:Y:S01]  /*d000*/  VIADD R9, R17, UR5 ;  /* 0x0000000511097c36 */ /* 0x008fe20008000000 */
[----:B------:R-:W-:Y:S02]  /*d010*/  ISETP.LT.AND P0, PT, R3, UR22, !P0 ;  /* 0x0000001603007c0c */ /* 0x000fe4000c701270 */
[----:B------:R-:W-:Y:S01]  /*d020*/  ISETP.GE.AND P3, PT, R0, UR23, PT ;  /* 0x0000001700007c0c */ /* 0x000fe2000bf66270 */
[C---:B------:R-:W-:Y:S02]  /*d030*/  VIADD R15, R9.reuse, UR5 ;  /* 0x00000005090f7c36 */ /* 0x040fe40008000000 */
[----:B-1----:R-:W-:Y:S01]  /*d040*/  IMAD.WIDE R4, R9, 0x4, R134 ;  /* 0x0000000409047825 */ /* 0x002fe200078e0286 */
[----:B------:R-:W-:-:S02]  /*d050*/  ISETP.LT.AND P2, PT, R2, UR22, !P3 ;  /* 0x0000001602007c0c */ /* 0x000fc4000df41270 */
[----:B------:R-:W-:Y:S01]  /*d060*/  ISETP.LT.AND P3, PT, R3, UR22, !P3 ;  /* 0x0000001603007c0c */ /* 0x000fe2000df61270 */
[----:B------:R-:W-:-:S04]  /*d070*/  IMAD.WIDE R2, R17, 0x4, R132 ;  /* 0x0000000411027825 */ /* 0x000fc800078e0284 */
[----:B----4-:R-:W-:Y:S01]  /*d080*/  VIADD R13, R15, UR5 ;  /* 0x000000050f0d7c36 */ /* 0x010fe20008000000 */
[----:B------:R1:W-:Y:S01]  /*d090*/  @P1 STG.E desc[UR18][R2.64], R128 ;  /* 0x0000008002001986 */ /* 0x0003e2000c101912 */
[----:B------:R-:W-:-:S03]  /*d0a0*/  IMAD.WIDE R6, R9, 0x4, R132 ;  /* 0x0000000409067825 */ /* 0x000fc600078e0284 */
        /* <DEDUP_REMOVED lines=8> */
[----:B------:R1:W-:Y:S04]  /*d130*/  @P2 STG.E desc[UR18][R134.64], R67 ;  /* 0x0000004386002986 */ /* 0x0003e8000c101912 */
[----:B------:R1:W-:Y:S01]  /*d140*/  @P3 STG.E desc[UR18][R132.64], R131 ;  /* 0x0000008384003986 */ /* 0x0003e2000c101912 */
[----:B--2---:R-:W-:Y:S06]  /*d150*/  BAR.SYNC.DEFER_BLOCKING 0x0 ;  /* 0x0000000000007b1d */ /* 0x004fec0000010000 */
[----:B------:R-:W-:Y:S05]  /*d160*/  BRA.U UP0, `(.L_x_14) ;  /* 0x0000000100a07547 */ /* 0x000fea000b800000 */
[----:B------:R-:W2:Y:S01]  /*d170*/  S2UR UR5, SR_CgaCtaId ;  /* 0x00000000000579c3 */ /* 0x000ea20000008800 */
[----:B------:R-:W-:Y:S01]  /*d180*/  NOP ;  /* 0x0000000000007918 */ /* 0x000fe20000000000 */
[----:B------:R-:W-:Y:S01]  /*d190*/  UMOV UR4, 0x50 ;  /* 0x0000005000047882 */ /* 0x000fe20000000000 */
[----:B------:R-:W-:Y:S02]  /*d1a0*/  IMAD.U32 R0, RZ, RZ, UR15 ;  /* 0x0000000fff007e24 */ /* 0x000fe4000f8e00ff */
[----:B-1----:R-:W-:Y:S02]  /*d1b0*/  IMAD.MOV.U32 R3, RZ, RZ, 0xff ;  /* 0x000000ffff037424 */ /* 0x002fe400078e00ff */
[----:B------:R-:W-:Y:S01]  /*d1c0*/  IMAD.MOV.U32 R7, RZ, RZ, 0x1 ;  /* 0x00000001ff077424 */ /* 0x000fe200078e00ff */
[----:B------:R-:W-:-:S04]  /*d1d0*/  LOP3.LUT R0, R0, 0xffff, RZ, 0xc0, !PT ;  /* 0x0000ffff00007812 */ /* 0x000fc800078ec0ff */
[----:B------:R-:W-:-:S05]  /*d1e0*/  SHF.R.U32.HI R0, RZ, 0x5, R0 ;  /* 0x00000005ff007819 */ /* 0x000fca0000011600 */
[----:B------:R-:W-:Y:S01]  /*d1f0*/  VIADD R2, R0, 0x10 ;  /* 0x0000001000027836 */ /* 0x000fe20000000000 */
[----:B------:R-:W-:Y:S01]  /*d200*/  SHF.L.U32 R0, R3, R0, RZ ;  /* 0x0000000003007219 */ /* 0x000fe200000006ff */
[----:B--2---:R-:W-:-:S03]  /*d210*/  ULEA UR6, UR5, UR4, 0x18 ;  /* 0x0000000405067291 */ /* 0x004fc6000f8ec0ff */
[----:B------:R-:W-:-:S04]  /*d220*/  SHF.L.U32 R3, R7, R2, RZ ;  /* 0x0000000207037219 */ /* 0x000fc800000006ff */
[----:B------:R-:W-:Y:S02]  /*d230*/  LOP3.LUT R0, R3, R0, RZ, 0xfc, !PT ;  /* 0x0000000003007212 */ /* 0x000fe400078efcff */
[----:B------:R-:W1:Y:S02]  /*d240*/  LDS R5, [UR6] ;  /* 0x00000006ff057984 */ /* 0x000e640008000800 */
[C---:B------:R-:W-:Y:S02]  /*d250*/  LOP3.LUT R2, R0.reuse, 0xffff, RZ, 0xc0, !PT ;  /* 0x0000ffff00027812 */ /* 0x040fe400078ec0ff */
[----:B-1----:R-:W-:-:S04]  /*d260*/  LOP3.LUT R3, R0, 0xffff, R5, 0x80, !PT ;  /* 0x0000ffff00037812 */ /* 0x002fc800078e8005 */
[----:B------:R-:W-:-:S13]  /*d270*/  ISETP.NE.AND P0, PT, R3, R2, PT ;  /* 0x000000020300720c */ /* 0x000fda0003f05270 */
[----:B------:R-:W-:Y:S05]  /*d280*/  @P0 BRA `(.L_x_15) ;  /* 0x0000000000500947 */ /* 0x000fea0003800000 */
[----:B------:R-:W-:Y:S02]  /*d290*/  SHF.R.U32.HI R5, RZ, 0x10, R5 ;  /* 0x00000010ff057819 */ /* 0x000fe40000011605 */
[----:B------:R-:W-:-:S04]  /*d2a0*/  SHF.R.U32.HI R2, RZ, 0x10, R0 ;  /* 0x00000010ff027819 */ /* 0x000fc80000011600 */
[----:B------:R-:W-:-:S04]  /*d2b0*/  LOP3.LUT R5, R5, R2, RZ, 0xc0, !PT ;  /* 0x0000000205057212 */ /* 0x000fc800078ec0ff */
[----:B------:R-:W-:-:S13]  /*d2c0*/  ISETP.NE.AND P0, PT, R5, R2, PT ;  /* 0x000000020500720c */ /* 0x000fda0003f05270 */
[----:B------:R-:W-:Y:S05]  /*d2d0*/  @P0 BRA `(.L_x_16) ;  /* 0x0000000000300947 */ /* 0x000fea0003800000 */
[----:B------:R-:W-:Y:S01]  /*d2e0*/  R2UR UR4, R0 ;  /* 0x00000000000472ca */ /* 0x000fe200000e0000 */
[----:B------:R-:W-:Y:S01]  /*d2f0*/  VOTEU.ANY UR5, UPT, PT ;  /* 0x0000000000057886 */ /* 0x000fe200038e0100 */
[----:B------:R-:W1:Y:S01]  /*d300*/  S2R R0, SR_LANEID ;  /* 0x0000000000007919 */ /* 0x000e620000000000 */
[----:B------:R-:W-:-:S10]  /*d310*/  UFLO.U32 UR5, UR5 ;  /* 0x00000005000572bd */ /* 0x000fd400080e0000 */
[----:B------:R-:W-:-:S06]  /*d320*/  ULOP3.LUT UR4, URZ, UR4, URZ, 0x33, !UPT ;  /* 0x00000004ff047292 */ /* 0x000fcc000f8e33ff */
[----:B------:R-:W-:-:S04]  /*d330*/  IMAD.U32 R2, RZ, RZ, UR4 ;  /* 0x00000004ff027e24 */ /* 0x000fc8000f8e00ff */
[----:B------:R-:W2:Y:S02]  /*d340*/  REDUX UR7, R2 ;  /* 0x00000000020773c4 */ /* 0x000ea40000000000 */
[----:B------:R3:W-:Y:S01]  /*d350*/  UTCATOMSWS.AND URZ, UR4 ;  /* 0x0000000400ff79e3 */ /* 0x0007e20008000000 */
[----:B-1----:R-:W-:Y:S01]  /*d360*/  ISETP.EQ.U32.AND P0, PT, R0, UR5, PT ;  /* 0x0000000500007c0c */ /* 0x002fe2000bf02070 */
[----:B--2---:R-:W-:-:S12]  /*d370*/  IMAD.U32 R0, RZ, RZ, UR7 ;  /* 0x00000007ff007e24 */ /* 0x004fd8000f8e00ff */
[----:B------:R3:W-:Y:S01]  /*d380*/  @P0 ATOMS.AND RZ, [UR6], R0 ;  /* 0x00000000ffff098c */ /* 0x0007e2000a800006 */
[----:B------:R-:W-:Y:S05]  /*d390*/  BRA `(.L_x_14) ;  /* 0x0000000000147947 */ /* 0x000fea0003800000 */
.L_x_16:
[----:B------:R-:W-:-:S07]  /*d3a0*/  MOV R2, 0xd3c0 ;  /* 0x0000d3c000027802 */ /* 0x000fce0000000f00 */
[----:B------:R-:W-:Y:S05]  /*d3b0*/  CALL.REL.NOINC `($__internal_0_$__cuda_sm10x_tcgen05_guardrail_trap_col_being_dealloced_not_returned_by_alloc) ;  /* 0x00000000002c7944 */ /* 0x000fea0003c00000 */
[----:B------:R-:W-:Y:S05]  /*d3c0*/  BRA `(.L_x_14) ;  /* 0x0000000000087947 */ /* 0x000fea0003800000 */
.L_x_15:
[----:B------:R-:W-:-:S07]  /*d3d0*/  MOV R2, 0xd3f0 ;  /* 0x0000d3f000027802 */ /* 0x000fce0000000f00 */
[----:B------:R-:W-:Y:S05]  /*d3e0*/  CALL.REL.NOINC `($__internal_2_$__cuda_sm10x_tcgen05_guardrail_trap_unallocated_columns_being_dealloced) ;  /* 0x0000000000387944 */ /* 0x000fea0003c00000 */
.L_x_14:
[----:B------:R-:W-:Y:S01]  /*d3f0*/  NOP ;  /* 0x0000000000007918 */ /* 0x000fe20000000000 */
[----:B---3--:R-:W-:Y:S05]  /*d400*/  EXIT ;  /* 0x000000000000794d */ /* 0x008fea0003800000 */
.L_x_9:
[----:B------:R-:W1:Y:S02]  /*d410*/  SYNCS.PHASECHK.TRANS64.TRYWAIT P2, [UR12], R4 ;  /* 0x00000004ff0075a7 */ /* 0x000e64000804110c */
[----:B-1----:R-:W-:Y:S05]  /*d420*/  @!P2 BRA `(.L_x_9) ;  /* 0xfffffffc00f8a947 */ /* 0x002fea000383ffff */
[----:B------:R-:W-:Y:S05]  /*d430*/  BRA `(.L_x_17) ;  /* 0xffffffb4004c7947 */ /* 0x000fea000383ffff */
.L_x_13:
[----:B------:R-:W1:Y:S02]  /*d440*/  SYNCS.PHASECHK.TRANS64.TRYWAIT P0, [UR12], R4 ;  /* 0x00000004ff0075a7 */ /* 0x000e64000800110c */
[----:B-1----:R-:W-:Y:S05]  /*d450*/  @!P0 BRA `(.L_x_13) ;  /* 0xfffffffc00f88947 */ /* 0x002fea000383ffff */
[----:B------:R-:W-:Y:S05]  /*d460*/  BRA `(.L_x_12) ;  /* 0xffffffd800047947 */ /* 0x000fea000383ffff */
        .weak           $__internal_0_$__cuda_sm10x_tcgen05_guardrail_trap_col_being_dealloced_not_returned_by_alloc
        .type           $__internal_0_$__cuda_sm10x_tcgen05_guardrail_trap_col_being_dealloced_not_returned_by_alloc,@function
        .size           $__internal_0_$__cuda_sm10x_tcgen05_guardrail_trap_col_being_dealloced_not_returned_by_alloc,($__internal_1_$__cuda_sm10x_tcgen05_guardrail_trap_phase_invalid_during_alloc - $__internal_0_$__cuda_sm10x_tcgen05_guardrail_trap_col_being_dealloced_not_returned_by_alloc)
$__internal_0_$__cuda_sm10x_tcgen05_guardrail_trap_col_being_dealloced_not_returned_by_alloc:
[----:B------:R-:W-:Y:S05]  /*d470*/  BPT.TRAP 0x1 ;  /* 0x000000040000795c */ /* 0x000fea0000300000 */
[----:B------:R-:W-:-:S04]  /*d480*/  IMAD.MOV.U32 R3, RZ, RZ, 0x0 ;  /* 0x00000000ff037424 */ /* 0x000fc800078e00ff */
[----:B------:R-:W-:Y:S05]  /*d490*/  RET.REL.NODEC R2 `(matmul_kernel) ;  /* 0xffffff2802d87950 */ /* 0x000fea0003c3ffff */
        .weak           $__internal_1_$__cuda_sm10x_tcgen05_guardrail_trap_phase_invalid_during_alloc
        .type           $__internal_1_$__cuda_sm10x_tcgen05_guardrail_trap_phase_invalid_during_alloc,@function
        .size           $__internal_1_$__cuda_sm10x_tcgen05_guardrail_trap_phase_invalid_during_alloc,($__internal_2_$__cuda_sm10x_tcgen05_guardrail_trap_unallocated_columns_being_dealloced - $__internal_1_$__cuda_sm10x_tcgen05_guardrail_trap_phase_invalid_during_alloc)
$__internal_1_$__cuda_sm10x_tcgen05_guardrail_trap_phase_invalid_during_alloc:
[----:B------:R-:W-:Y:S05]  /*d4a0*/  BPT.TRAP 0x1 ;  /* 0x000000040000795c */ /* 0x000fea0000300000 */
[----:B------:R-:W-:-:S04]  /*d4b0*/  IMAD.MOV.U32 R3, RZ, RZ, 0x0 ;  /* 0x00000000ff037424 */ /* 0x000fc800078e00ff */
[----:B------:R-:W-:Y:S05]  /*d4c0*/  RET.REL.NODEC R2 `(matmul_kernel) ;  /* 0xffffff2802cc7950 */ /* 0x000fea0003c3ffff */
        .weak           $__internal_2_$__cuda_sm10x_tcgen05_guardrail_trap_unallocated_columns_being_dealloced
        .type           $__internal_2_$__cuda_sm10x_tcgen05_guardrail_trap_unallocated_columns_being_dealloced,@function
        .size           $__internal_2_$__cuda_sm10x_tcgen05_guardrail_trap_unallocated_columns_being_dealloced,(.L_x_21 - $__internal_2_$__cuda_sm10x_tcgen05_guardrail_trap_unallocated_columns_being_dealloced)
$__internal_2_$__cuda_sm10x_tcgen05_guardrail_trap_unallocated_columns_being_dealloced:
[----:B------:R-:W-:Y:S05]  /*d4d0*/  BPT.TRAP 0x1 ;  /* 0x000000040000795c */ /* 0x000fea0000300000 */
[----:B------:R-:W-:-:S04]  /*d4e0*/  IMAD.MOV.U32 R3, RZ, RZ, 0x0 ;  /* 0x00000000ff037424 */ /* 0x000fc800078e00ff */
[----:B------:R-:W-:Y:S05]  /*d4f0*/  RET.REL.NODEC R2 `(matmul_kernel) ;  /* 0xffffff2802c07950 */ /* 0x000fea0003c3ffff */
.L_x_18:
[----:B------:R-:W-:-:S00]  /*d500*/  BRA `(.L_x_18) ;  /* 0xfffffffc00fc7947 */ /* 0x000fc0000383ffff */
[----:B------:R-:W-:-:S00]  /*d510*/  NOP ;  /* 0x0000000000007918 */ /* 0x000fc00000000000 */
        /* <DEDUP_REMOVED lines=14> */
.L_x_21:


//--------------------- .nv.shared.matmul_kernel  --------------------------
	.section	.nv.shared.matmul_kernel,"aw",@nobits
	.sectionflags	@""
	.align	16
	.zero		1024


//--------------------- .nv.shared.reserved.0     --------------------------
	.section	.nv.shared.reserved.0,"aw",@nobits
	.align	8
	.weak		__nv_reservedSMEM_offset_0_alias
	.size		__nv_reservedSMEM_offset_0_alias, 0, 64
	.other		__nv_reservedSMEM_offset_0_alias,@"STO_CUDA_RESERVED_SHARED STV_DEFAULT"
__nv_reservedSMEM_offset_0_alias:
	.zero		0
.nv.shared.reserved.0:
	.zero		64
	.weak		__nv_reservedSMEM_allocation_phase
	.type		__nv_reservedSMEM_allocation_phase,@object
	.size		__nv_reservedSMEM_allocation_phase,(.L_0 - __nv_reservedSMEM_allocation_phase)
__nv_reservedSMEM_allocation_phase:
	.zero		1
.L_0:
	.zero		7
	.weak		__nv_reservedSMEM_devtool_atexit_pc
	.type		__nv_reservedSMEM_devtool_atexit_pc,@object
	.size		__nv_reservedSMEM_devtool_atexit_pc,(__nv_reservedSMEM_allocation_mask - __nv_reservedSMEM_devtool_atexit_pc)
__nv_reservedSMEM_devtool_atexit_pc:
	.zero		8
	.weak		__nv_reservedSMEM_allocation_mask
	.type		__nv_reservedSMEM_allocation_mask,@object
	.size		__nv_reservedSMEM_allocation_mask,(.L_2 - __nv_reservedSMEM_allocation_mask)
__nv_reservedSMEM_allocation_mask:
	.zero		4
.L_2:


//--------------------- .nv.constant0.matmul_kernel --------------------------
	.section	.nv.constant0.matmul_kernel,"a",@progbits
	.sectionflags	@""
	.align	4
.nv.constant0.matmul_kernel:
	.zero		976


//--------------------- SYMBOLS --------------------------

	.type		.nv.reservedSmem.offset0,@object
	.size		.nv.reservedSmem.offset0,0x4
	.type		.nv.reservedSmem.cap,@object
	.size		.nv.reservedSmem.cap,0x4
